//
// Generated by NVIDIA NVVM Compiler
//
// Compiler Build ID: CL-36424714
// Cuda compilation tools, release 13.0, V13.0.88
// Based on NVVM 20.0.0
//

.version 9.0
.target sm_100
.address_size 64

	// .globl	_Z14softmax_kernelPfS_iiii

.visible .entry _Z14softmax_kernelPfS_iiii(
	.param .u64 .ptr .align 1 _Z14softmax_kernelPfS_iiii_param_0,
	.param .u64 .ptr .align 1 _Z14softmax_kernelPfS_iiii_param_1,
	.param .u32 _Z14softmax_kernelPfS_iiii_param_2,
	.param .u32 _Z14softmax_kernelPfS_iiii_param_3,
	.param .u32 _Z14softmax_kernelPfS_iiii_param_4,
	.param .u32 _Z14softmax_kernelPfS_iiii_param_5
)
{
	.reg .pred 	%p<73>;
	.reg .b32 	%r<164>;
	.reg .b32 	%f<604>;
	.reg .b64 	%rd<52>;

	ld.param.u64 	%rd10, [_Z14softmax_kernelPfS_iiii_param_0];
	ld.param.u64 	%rd11, [_Z14softmax_kernelPfS_iiii_param_1];
	ld.param.u32 	%r59, [_Z14softmax_kernelPfS_iiii_param_2];
	ld.param.u32 	%r57, [_Z14softmax_kernelPfS_iiii_param_3];
	ld.param.u32 	%r58, [_Z14softmax_kernelPfS_iiii_param_4];
	ld.param.u32 	%r60, [_Z14softmax_kernelPfS_iiii_param_5];
	cvta.to.global.u64 	%rd1, %rd10;
	cvta.to.global.u64 	%rd2, %rd11;
	mov.u32 	%r61, %ctaid.x;
	mov.u32 	%r62, %ntid.x;
	mov.u32 	%r63, %tid.x;
	mad.lo.s32 	%r1, %r61, %r62, %r63;
	mul.lo.s32 	%r64, %r60, %r59;
	setp.ge.s32 	%p1, %r1, %r64;
	@%p1 bra 	$L__BB0_60;
	setp.lt.s32 	%p2, %r58, 1;
	mov.f32 	%f579, 0f00000000;
	@%p2 bra 	$L__BB0_14;
	mul.lo.s32 	%r2, %r58, %r1;
	add.s32 	%r66, %r58, -1;
	and.b32  	%r3, %r58, 15;
	setp.lt.u32 	%p3, %r66, 15;
	mov.f32 	%f579, 0f00000000;
	mov.b32 	%r147, 0;
	@%p3 bra 	$L__BB0_5;
	and.b32  	%r147, %r58, 2147483632;
	neg.s32 	%r153, %r147;
	add.s64 	%rd3, %rd2, 32;
	mov.f32 	%f579, 0f00000000;
	mov.u32 	%r152, %r2;
$L__BB0_4:
	.pragma "nounroll";
	mul.wide.s32 	%rd12, %r152, 4;
	add.s64 	%rd13, %rd3, %rd12;
	ld.global.f32 	%f88, [%rd13+-32];
	setp.lt.f32 	%p4, %f579, %f88;
	selp.f32 	%f89, %f88, %f579, %p4;
	ld.global.f32 	%f90, [%rd13+-28];
	setp.lt.f32 	%p5, %f89, %f90;
	selp.f32 	%f91, %f90, %f89, %p5;
	ld.global.f32 	%f92, [%rd13+-24];
	setp.lt.f32 	%p6, %f91, %f92;
	selp.f32 	%f93, %f92, %f91, %p6;
	ld.global.f32 	%f94, [%rd13+-20];
	setp.lt.f32 	%p7, %f93, %f94;
	selp.f32 	%f95, %f94, %f93, %p7;
	ld.global.f32 	%f96, [%rd13+-16];
	setp.lt.f32 	%p8, %f95, %f96;
	selp.f32 	%f97, %f96, %f95, %p8;
	ld.global.f32 	%f98, [%rd13+-12];
	setp.lt.f32 	%p9, %f97, %f98;
	selp.f32 	%f99, %f98, %f97, %p9;
	ld.global.f32 	%f100, [%rd13+-8];
	setp.lt.f32 	%p10, %f99, %f100;
	selp.f32 	%f101, %f100, %f99, %p10;
	ld.global.f32 	%f102, [%rd13+-4];
	setp.lt.f32 	%p11, %f101, %f102;
	selp.f32 	%f103, %f102, %f101, %p11;
	ld.global.f32 	%f104, [%rd13];
	setp.lt.f32 	%p12, %f103, %f104;
	selp.f32 	%f105, %f104, %f103, %p12;
	ld.global.f32 	%f106, [%rd13+4];
	setp.lt.f32 	%p13, %f105, %f106;
	selp.f32 	%f107, %f106, %f105, %p13;
	ld.global.f32 	%f108, [%rd13+8];
	setp.lt.f32 	%p14, %f107, %f108;
	selp.f32 	%f109, %f108, %f107, %p14;
	ld.global.f32 	%f110, [%rd13+12];
	setp.lt.f32 	%p15, %f109, %f110;
	selp.f32 	%f111, %f110, %f109, %p15;
	ld.global.f32 	%f112, [%rd13+16];
	setp.lt.f32 	%p16, %f111, %f112;
	selp.f32 	%f113, %f112, %f111, %p16;
	ld.global.f32 	%f114, [%rd13+20];
	setp.lt.f32 	%p17, %f113, %f114;
	selp.f32 	%f115, %f114, %f113, %p17;
	ld.global.f32 	%f116, [%rd13+24];
	setp.lt.f32 	%p18, %f115, %f116;
	selp.f32 	%f117, %f116, %f115, %p18;
	ld.global.f32 	%f118, [%rd13+28];
	setp.lt.f32 	%p19, %f117, %f118;
	selp.f32 	%f579, %f118, %f117, %p19;
	add.s32 	%r153, %r153, 16;
	add.s32 	%r152, %r152, 16;
	setp.eq.s32 	%p20, %r153, 0;
	@%p20 bra 	$L__BB0_5;
	bra.uni 	$L__BB0_4;
$L__BB0_5:
	setp.eq.s32 	%p21, %r3, 0;
	@%p21 bra 	$L__BB0_14;
	and.b32  	%r7, %r58, 7;
	setp.lt.u32 	%p22, %r3, 8;
	@%p22 bra 	$L__BB0_8;
	add.s32 	%r67, %r147, %r2;
	mul.wide.s32 	%rd14, %r67, 4;
	add.s64 	%rd15, %rd2, %rd14;
	ld.global.f32 	%f120, [%rd15];
	setp.lt.f32 	%p23, %f579, %f120;
	selp.f32 	%f121, %f120, %f579, %p23;
	ld.global.f32 	%f122, [%rd15+4];
	setp.lt.f32 	%p24, %f121, %f122;
	selp.f32 	%f123, %f122, %f121, %p24;
	ld.global.f32 	%f124, [%rd15+8];
	setp.lt.f32 	%p25, %f123, %f124;
	selp.f32 	%f125, %f124, %f123, %p25;
	ld.global.f32 	%f126, [%rd15+12];
	setp.lt.f32 	%p26, %f125, %f126;
	selp.f32 	%f127, %f126, %f125, %p26;
	ld.global.f32 	%f128, [%rd15+16];
	setp.lt.f32 	%p27, %f127, %f128;
	selp.f32 	%f129, %f128, %f127, %p27;
	ld.global.f32 	%f130, [%rd15+20];
	setp.lt.f32 	%p28, %f129, %f130;
	selp.f32 	%f131, %f130, %f129, %p28;
	ld.global.f32 	%f132, [%rd15+24];
	setp.lt.f32 	%p29, %f131, %f132;
	selp.f32 	%f133, %f132, %f131, %p29;
	ld.global.f32 	%f134, [%rd15+28];
	setp.lt.f32 	%p30, %f133, %f134;
	selp.f32 	%f579, %f134, %f133, %p30;
	add.s32 	%r147, %r147, 8;
$L__BB0_8:
	setp.eq.s32 	%p31, %r7, 0;
	@%p31 bra 	$L__BB0_14;
	and.b32  	%r10, %r58, 3;
	setp.lt.u32 	%p32, %r7, 4;
	@%p32 bra 	$L__BB0_11;
	add.s32 	%r68, %r147, %r2;
	mul.wide.s32 	%rd16, %r68, 4;
	add.s64 	%rd17, %rd2, %rd16;
	ld.global.f32 	%f136, [%rd17];
	setp.lt.f32 	%p33, %f579, %f136;
	selp.f32 	%f137, %f136, %f579, %p33;
	ld.global.f32 	%f138, [%rd17+4];
	setp.lt.f32 	%p34, %f137, %f138;
	selp.f32 	%f139, %f138, %f137, %p34;
	ld.global.f32 	%f140, [%rd17+8];
	setp.lt.f32 	%p35, %f139, %f140;
	selp.f32 	%f141, %f140, %f139, %p35;
	ld.global.f32 	%f142, [%rd17+12];
	setp.lt.f32 	%p36, %f141, %f142;
	selp.f32 	%f579, %f142, %f141, %p36;
	add.s32 	%r147, %r147, 4;
$L__BB0_11:
	setp.eq.s32 	%p37, %r10, 0;
	@%p37 bra 	$L__BB0_14;
	add.s32 	%r151, %r147, %r2;
	neg.s32 	%r150, %r10;
$L__BB0_13:
	.pragma "nounroll";
	mul.wide.s32 	%rd18, %r151, 4;
	add.s64 	%rd19, %rd2, %rd18;
	ld.global.f32 	%f143, [%rd19];
	setp.lt.f32 	%p38, %f579, %f143;
	selp.f32 	%f579, %f143, %f579, %p38;
	add.s32 	%r151, %r151, 1;
	add.s32 	%r150, %r150, 1;
	setp.ne.s32 	%p39, %r150, 0;
	@%p39 bra 	$L__BB0_13;
$L__BB0_14:
	setp.lt.s32 	%p40, %r57, 1;
	mov.f32 	%f594, 0f00000000;
	@%p40 bra 	$L__BB0_48;
	mov.f32 	%f594, 0f00000000;
	sub.f32 	%f147, %f594, %f579;
	fma.rn.f32 	%f148, %f147, 0f3BBB989D, 0f3F000000;
	cvt.sat.f32.f32 	%f149, %f148;
	mov.f32 	%f150, 0f4B400001;
	mov.f32 	%f151, 0f437C0000;
	fma.rm.f32 	%f152, %f149, %f151, %f150;
	add.f32 	%f153, %f152, 0fCB40007F;
	neg.f32 	%f154, %f153;
	fma.rn.f32 	%f155, %f147, 0f3FB8AA3B, %f154;
	fma.rn.f32 	%f12, %f147, 0f32A57060, %f155;
	mov.b32 	%r70, %f152;
	shl.b32 	%r71, %r70, 23;
	mov.b32 	%f13, %r71;
	mul.lo.s32 	%r19, %r58, %r1;
	and.b32  	%r20, %r57, 7;
	setp.lt.u32 	%p41, %r57, 8;
	mov.b32 	%r154, 0;
	@%p41 bra 	$L__BB0_19;
	and.b32  	%r154, %r57, 2147483640;
	mul.wide.s32 	%rd20, %r19, 4;
	add.s64 	%rd21, %rd20, %rd2;
	add.s64 	%rd51, %rd21, 16;
	mov.f32 	%f594, 0f00000000;
	mov.b32 	%r158, 0;
	mov.u32 	%r157, %r19;
$L__BB0_17:
	.pragma "nounroll";
	setp.ge.s32 	%p42, %r158, %r58;
	@%p42 bra 	$L__BB0_61;
	mul.wide.s32 	%rd22, %r157, 4;
	add.s64 	%rd23, %rd2, %rd22;
	ld.global.f32 	%f158, [%rd23];
	sub.f32 	%f159, %f158, %f579;
	fma.rn.f32 	%f160, %f159, 0f3BBB989D, 0f3F000000;
	cvt.sat.f32.f32 	%f161, %f160;
	mov.f32 	%f162, 0f4B400001;
	mov.f32 	%f163, 0f437C0000;
	fma.rm.f32 	%f164, %f161, %f163, %f162;
	add.f32 	%f165, %f164, 0fCB40007F;
	neg.f32 	%f166, %f165;
	fma.rn.f32 	%f167, %f159, 0f3FB8AA3B, %f166;
	fma.rn.f32 	%f168, %f159, 0f32A57060, %f167;
	mov.b32 	%r73, %f164;
	shl.b32 	%r74, %r73, 23;
	mov.b32 	%f169, %r74;
	ex2.approx.ftz.f32 	%f170, %f168;
	mul.f32 	%f596, %f170, %f169;
	bra.uni 	$L__BB0_62;
$L__BB0_19:
	setp.eq.s32 	%p51, %r20, 0;
	@%p51 bra 	$L__BB0_48;
	and.b32  	%r27, %r57, 3;
	setp.lt.u32 	%p52, %r20, 4;
	@%p52 bra 	$L__BB0_34;
	setp.lt.s32 	%p53, %r154, %r58;
	@%p53 bra 	$L__BB0_23;
	ex2.approx.ftz.f32 	%f270, %f12;
	mul.f32 	%f583, %f270, %f13;
	bra.uni 	$L__BB0_24;
$L__BB0_23:
	add.s32 	%r89, %r154, %r19;
	mul.wide.s32 	%rd24, %r89, 4;
	add.s64 	%rd25, %rd2, %rd24;
	ld.global.f32 	%f271, [%rd25];
	sub.f32 	%f272, %f271, %f579;
	fma.rn.f32 	%f273, %f272, 0f3BBB989D, 0f3F000000;
	cvt.sat.f32.f32 	%f274, %f273;
	mov.f32 	%f275, 0f4B400001;
	mov.f32 	%f276, 0f437C0000;
	fma.rm.f32 	%f277, %f274, %f276, %f275;
	add.f32 	%f278, %f277, 0fCB40007F;
	neg.f32 	%f279, %f278;
	fma.rn.f32 	%f280, %f272, 0f3FB8AA3B, %f279;
	fma.rn.f32 	%f281, %f272, 0f32A57060, %f280;
	mov.b32 	%r90, %f277;
	shl.b32 	%r91, %r90, 23;
	mov.b32 	%f282, %r91;
	ex2.approx.ftz.f32 	%f283, %f281;
	mul.f32 	%f583, %f283, %f282;
$L__BB0_24:
	add.f32 	%f21, %f594, %f583;
	add.s32 	%r92, %r154, 1;
	setp.lt.s32 	%p54, %r92, %r58;
	cvt.s64.s32 	%rd26, %r19;
	cvt.u64.u32 	%rd27, %r154;
	add.s64 	%rd28, %rd27, %rd26;
	shl.b64 	%rd29, %rd28, 2;
	add.s64 	%rd5, %rd2, %rd29;
	@%p54 bra 	$L__BB0_26;
	ex2.approx.ftz.f32 	%f284, %f12;
	mul.f32 	%f584, %f284, %f13;
	bra.uni 	$L__BB0_27;
$L__BB0_26:
	ld.global.f32 	%f285, [%rd5+4];
	sub.f32 	%f286, %f285, %f579;
	fma.rn.f32 	%f287, %f286, 0f3BBB989D, 0f3F000000;
	cvt.sat.f32.f32 	%f288, %f287;
	mov.f32 	%f289, 0f4B400001;
	mov.f32 	%f290, 0f437C0000;
	fma.rm.f32 	%f291, %f288, %f290, %f289;
	add.f32 	%f292, %f291, 0fCB40007F;
	neg.f32 	%f293, %f292;
	fma.rn.f32 	%f294, %f286, 0f3FB8AA3B, %f293;
	fma.rn.f32 	%f295, %f286, 0f32A57060, %f294;
	mov.b32 	%r93, %f291;
	shl.b32 	%r94, %r93, 23;
	mov.b32 	%f296, %r94;
	ex2.approx.ftz.f32 	%f297, %f295;
	mul.f32 	%f584, %f297, %f296;
$L__BB0_27:
	add.f32 	%f25, %f21, %f584;
	add.s32 	%r95, %r154, 2;
	setp.lt.s32 	%p55, %r95, %r58;
	@%p55 bra 	$L__BB0_29;
	ex2.approx.ftz.f32 	%f298, %f12;
	mul.f32 	%f585, %f298, %f13;
	bra.uni 	$L__BB0_30;
$L__BB0_29:
	ld.global.f32 	%f299, [%rd5+8];
	sub.f32 	%f300, %f299, %f579;
	fma.rn.f32 	%f301, %f300, 0f3BBB989D, 0f3F000000;
	cvt.sat.f32.f32 	%f302, %f301;
	mov.f32 	%f303, 0f4B400001;
	mov.f32 	%f304, 0f437C0000;
	fma.rm.f32 	%f305, %f302, %f304, %f303;
	add.f32 	%f306, %f305, 0fCB40007F;
	neg.f32 	%f307, %f306;
	fma.rn.f32 	%f308, %f300, 0f3FB8AA3B, %f307;
	fma.rn.f32 	%f309, %f300, 0f32A57060, %f308;
	mov.b32 	%r96, %f305;
	shl.b32 	%r97, %r96, 23;
	mov.b32 	%f310, %r97;
	ex2.approx.ftz.f32 	%f311, %f309;
	mul.f32 	%f585, %f311, %f310;
$L__BB0_30:
	add.f32 	%f29, %f25, %f585;
	add.s32 	%r98, %r154, 3;
	setp.lt.s32 	%p56, %r98, %r58;
	@%p56 bra 	$L__BB0_32;
	ex2.approx.ftz.f32 	%f312, %f12;
	mul.f32 	%f586, %f312, %f13;
	bra.uni 	$L__BB0_33;
$L__BB0_32:
	ld.global.f32 	%f313, [%rd5+12];
	sub.f32 	%f314, %f313, %f579;
	fma.rn.f32 	%f315, %f314, 0f3BBB989D, 0f3F000000;
	cvt.sat.f32.f32 	%f316, %f315;
	mov.f32 	%f317, 0f4B400001;
	mov.f32 	%f318, 0f437C0000;
	fma.rm.f32 	%f319, %f316, %f318, %f317;
	add.f32 	%f320, %f319, 0fCB40007F;
	neg.f32 	%f321, %f320;
	fma.rn.f32 	%f322, %f314, 0f3FB8AA3B, %f321;
	fma.rn.f32 	%f323, %f314, 0f32A57060, %f322;
	mov.b32 	%r99, %f319;
	shl.b32 	%r100, %r99, 23;
	mov.b32 	%f324, %r100;
	ex2.approx.ftz.f32 	%f325, %f323;
	mul.f32 	%f586, %f325, %f324;
$L__BB0_33:
	add.f32 	%f594, %f29, %f586;
	add.s32 	%r154, %r154, 4;
$L__BB0_34:
	setp.eq.s32 	%p57, %r27, 0;
	@%p57 bra 	$L__BB0_48;
	setp.eq.s32 	%p58, %r27, 1;
	@%p58 bra 	$L__BB0_43;
	setp.lt.s32 	%p59, %r154, %r58;
	@%p59 bra 	$L__BB0_38;
	ex2.approx.ftz.f32 	%f327, %f12;
	mul.f32 	%f589, %f327, %f13;
	bra.uni 	$L__BB0_39;
$L__BB0_38:
	add.s32 	%r101, %r154, %r19;
	mul.wide.s32 	%rd30, %r101, 4;
	add.s64 	%rd31, %rd2, %rd30;
	ld.global.f32 	%f328, [%rd31];
	sub.f32 	%f329, %f328, %f579;
	fma.rn.f32 	%f330, %f329, 0f3BBB989D, 0f3F000000;
	cvt.sat.f32.f32 	%f331, %f330;
	mov.f32 	%f332, 0f4B400001;
	mov.f32 	%f333, 0f437C0000;
	fma.rm.f32 	%f334, %f331, %f333, %f332;
	add.f32 	%f335, %f334, 0fCB40007F;
	neg.f32 	%f336, %f335;
	fma.rn.f32 	%f337, %f329, 0f3FB8AA3B, %f336;
	fma.rn.f32 	%f338, %f329, 0f32A57060, %f337;
	mov.b32 	%r102, %f334;
	shl.b32 	%r103, %r102, 23;
	mov.b32 	%f339, %r103;
	ex2.approx.ftz.f32 	%f340, %f338;
	mul.f32 	%f589, %f340, %f339;
$L__BB0_39:
	add.f32 	%f39, %f594, %f589;
	add.s32 	%r104, %r154, 1;
	setp.lt.s32 	%p60, %r104, %r58;
	@%p60 bra 	$L__BB0_41;
	ex2.approx.ftz.f32 	%f341, %f12;
	mul.f32 	%f590, %f341, %f13;
	bra.uni 	$L__BB0_42;
$L__BB0_41:
	cvt.s64.s32 	%rd32, %r19;
	cvt.s64.s32 	%rd33, %r154;
	add.s64 	%rd34, %rd33, %rd32;
	shl.b64 	%rd35, %rd34, 2;
	add.s64 	%rd36, %rd2, %rd35;
	ld.global.f32 	%f342, [%rd36+4];
	sub.f32 	%f343, %f342, %f579;
	fma.rn.f32 	%f344, %f343, 0f3BBB989D, 0f3F000000;
	cvt.sat.f32.f32 	%f345, %f344;
	mov.f32 	%f346, 0f4B400001;
	mov.f32 	%f347, 0f437C0000;
	fma.rm.f32 	%f348, %f345, %f347, %f346;
	add.f32 	%f349, %f348, 0fCB40007F;
	neg.f32 	%f350, %f349;
	fma.rn.f32 	%f351, %f343, 0f3FB8AA3B, %f350;
	fma.rn.f32 	%f352, %f343, 0f32A57060, %f351;
	mov.b32 	%r105, %f348;
	shl.b32 	%r106, %r105, 23;
	mov.b32 	%f353, %r106;
	ex2.approx.ftz.f32 	%f354, %f352;
	mul.f32 	%f590, %f354, %f353;
$L__BB0_42:
	add.f32 	%f594, %f39, %f590;
	add.s32 	%r154, %r154, 2;
$L__BB0_43:
	and.b32  	%r107, %r57, 1;
	setp.eq.b32 	%p61, %r107, 1;
	not.pred 	%p62, %p61;
	@%p62 bra 	$L__BB0_48;
	setp.lt.s32 	%p63, %r154, %r58;
	@%p63 bra 	$L__BB0_46;
	ex2.approx.ftz.f32 	%f355, %f12;
	mul.f32 	%f593, %f355, %f13;
	bra.uni 	$L__BB0_47;
$L__BB0_46:
	add.s32 	%r108, %r154, %r19;
	mul.wide.s32 	%rd37, %r108, 4;
	add.s64 	%rd38, %rd2, %rd37;
	ld.global.f32 	%f356, [%rd38];
	sub.f32 	%f357, %f356, %f579;
	fma.rn.f32 	%f358, %f357, 0f3BBB989D, 0f3F000000;
	cvt.sat.f32.f32 	%f359, %f358;
	mov.f32 	%f360, 0f4B400001;
	mov.f32 	%f361, 0f437C0000;
	fma.rm.f32 	%f362, %f359, %f361, %f360;
	add.f32 	%f363, %f362, 0fCB40007F;
	neg.f32 	%f364, %f363;
	fma.rn.f32 	%f365, %f357, 0f3FB8AA3B, %f364;
	fma.rn.f32 	%f366, %f357, 0f32A57060, %f365;
	mov.b32 	%r109, %f362;
	shl.b32 	%r110, %r109, 23;
	mov.b32 	%f367, %r110;
	ex2.approx.ftz.f32 	%f368, %f366;
	mul.f32 	%f593, %f368, %f367;
$L__BB0_47:
	add.f32 	%f594, %f594, %f593;
$L__BB0_48:
	setp.lt.s32 	%p64, %r58, 1;
	@%p64 bra 	$L__BB0_60;
	mul.lo.s32 	%r32, %r58, %r1;
	add.s32 	%r112, %r58, -1;
	and.b32  	%r33, %r58, 7;
	setp.lt.u32 	%p65, %r112, 7;
	mov.b32 	%r161, 0;
	@%p65 bra 	$L__BB0_52;
	and.b32  	%r161, %r58, 2147483640;
	neg.s32 	%r160, %r161;
	add.s64 	%rd6, %rd2, 16;
	add.s64 	%rd7, %rd1, 16;
	mov.u32 	%r159, %r32;
$L__BB0_51:
	.pragma "nounroll";
	mul.wide.s32 	%rd39, %r159, 4;
	add.s64 	%rd40, %rd6, %rd39;
	add.s64 	%rd41, %rd7, %rd39;
	ld.global.f32 	%f369, [%rd40+-16];
	sub.f32 	%f370, %f369, %f579;
	fma.rn.f32 	%f371, %f370, 0f3BBB989D, 0f3F000000;
	cvt.sat.f32.f32 	%f372, %f371;
	mov.f32 	%f373, 0f4B400001;
	mov.f32 	%f374, 0f437C0000;
	fma.rm.f32 	%f375, %f372, %f374, %f373;
	add.f32 	%f376, %f375, 0fCB40007F;
	neg.f32 	%f377, %f376;
	fma.rn.f32 	%f378, %f370, 0f3FB8AA3B, %f377;
	fma.rn.f32 	%f379, %f370, 0f32A57060, %f378;
	mov.b32 	%r113, %f375;
	shl.b32 	%r114, %r113, 23;
	mov.b32 	%f380, %r114;
	ex2.approx.ftz.f32 	%f381, %f379;
	mul.f32 	%f382, %f381, %f380;
	div.rn.f32 	%f383, %f382, %f594;
	st.global.f32 	[%rd41+-16], %f383;
	ld.global.f32 	%f384, [%rd40+-12];
	sub.f32 	%f385, %f384, %f579;
	fma.rn.f32 	%f386, %f385, 0f3BBB989D, 0f3F000000;
	cvt.sat.f32.f32 	%f387, %f386;
	fma.rm.f32 	%f388, %f387, %f374, %f373;
	add.f32 	%f389, %f388, 0fCB40007F;
	neg.f32 	%f390, %f389;
	fma.rn.f32 	%f391, %f385, 0f3FB8AA3B, %f390;
	fma.rn.f32 	%f392, %f385, 0f32A57060, %f391;
	mov.b32 	%r115, %f388;
	shl.b32 	%r116, %r115, 23;
	mov.b32 	%f393, %r116;
	ex2.approx.ftz.f32 	%f394, %f392;
	mul.f32 	%f395, %f394, %f393;
	div.rn.f32 	%f396, %f395, %f594;
	st.global.f32 	[%rd41+-12], %f396;
	ld.global.f32 	%f397, [%rd40+-8];
	sub.f32 	%f398, %f397, %f579;
	fma.rn.f32 	%f399, %f398, 0f3BBB989D, 0f3F000000;
	cvt.sat.f32.f32 	%f400, %f399;
	fma.rm.f32 	%f401, %f400, %f374, %f373;
	add.f32 	%f402, %f401, 0fCB40007F;
	neg.f32 	%f403, %f402;
	fma.rn.f32 	%f404, %f398, 0f3FB8AA3B, %f403;
	fma.rn.f32 	%f405, %f398, 0f32A57060, %f404;
	mov.b32 	%r117, %f401;
	shl.b32 	%r118, %r117, 23;
	mov.b32 	%f406, %r118;
	ex2.approx.ftz.f32 	%f407, %f405;
	mul.f32 	%f408, %f407, %f406;
	div.rn.f32 	%f409, %f408, %f594;
	st.global.f32 	[%rd41+-8], %f409;
	ld.global.f32 	%f410, [%rd40+-4];
	sub.f32 	%f411, %f410, %f579;
	fma.rn.f32 	%f412, %f411, 0f3BBB989D, 0f3F000000;
	cvt.sat.f32.f32 	%f413, %f412;
	fma.rm.f32 	%f414, %f413, %f374, %f373;
	add.f32 	%f415, %f414, 0fCB40007F;
	neg.f32 	%f416, %f415;
	fma.rn.f32 	%f417, %f411, 0f3FB8AA3B, %f416;
	fma.rn.f32 	%f418, %f411, 0f32A57060, %f417;
	mov.b32 	%r119, %f414;
	shl.b32 	%r120, %r119, 23;
	mov.b32 	%f419, %r120;
	ex2.approx.ftz.f32 	%f420, %f418;
	mul.f32 	%f421, %f420, %f419;
	div.rn.f32 	%f422, %f421, %f594;
	st.global.f32 	[%rd41+-4], %f422;
	ld.global.f32 	%f423, [%rd40];
	sub.f32 	%f424, %f423, %f579;
	fma.rn.f32 	%f425, %f424, 0f3BBB989D, 0f3F000000;
	cvt.sat.f32.f32 	%f426, %f425;
	fma.rm.f32 	%f427, %f426, %f374, %f373;
	add.f32 	%f428, %f427, 0fCB40007F;
	neg.f32 	%f429, %f428;
	fma.rn.f32 	%f430, %f424, 0f3FB8AA3B, %f429;
	fma.rn.f32 	%f431, %f424, 0f32A57060, %f430;
	mov.b32 	%r121, %f427;
	shl.b32 	%r122, %r121, 23;
	mov.b32 	%f432, %r122;
	ex2.approx.ftz.f32 	%f433, %f431;
	mul.f32 	%f434, %f433, %f432;
	div.rn.f32 	%f435, %f434, %f594;
	st.global.f32 	[%rd41], %f435;
	ld.global.f32 	%f436, [%rd40+4];
	sub.f32 	%f437, %f436, %f579;
	fma.rn.f32 	%f438, %f437, 0f3BBB989D, 0f3F000000;
	cvt.sat.f32.f32 	%f439, %f438;
	fma.rm.f32 	%f440, %f439, %f374, %f373;
	add.f32 	%f441, %f440, 0fCB40007F;
	neg.f32 	%f442, %f441;
	fma.rn.f32 	%f443, %f437, 0f3FB8AA3B, %f442;
	fma.rn.f32 	%f444, %f437, 0f32A57060, %f443;
	mov.b32 	%r123, %f440;
	shl.b32 	%r124, %r123, 23;
	mov.b32 	%f445, %r124;
	ex2.approx.ftz.f32 	%f446, %f444;
	mul.f32 	%f447, %f446, %f445;
	div.rn.f32 	%f448, %f447, %f594;
	st.global.f32 	[%rd41+4], %f448;
	ld.global.f32 	%f449, [%rd40+8];
	sub.f32 	%f450, %f449, %f579;
	fma.rn.f32 	%f451, %f450, 0f3BBB989D, 0f3F000000;
	cvt.sat.f32.f32 	%f452, %f451;
	fma.rm.f32 	%f453, %f452, %f374, %f373;
	add.f32 	%f454, %f453, 0fCB40007F;
	neg.f32 	%f455, %f454;
	fma.rn.f32 	%f456, %f450, 0f3FB8AA3B, %f455;
	fma.rn.f32 	%f457, %f450, 0f32A57060, %f456;
	mov.b32 	%r125, %f453;
	shl.b32 	%r126, %r125, 23;
	mov.b32 	%f458, %r126;
	ex2.approx.ftz.f32 	%f459, %f457;
	mul.f32 	%f460, %f459, %f458;
	div.rn.f32 	%f461, %f460, %f594;
	st.global.f32 	[%rd41+8], %f461;
	ld.global.f32 	%f462, [%rd40+12];
	sub.f32 	%f463, %f462, %f579;
	fma.rn.f32 	%f464, %f463, 0f3BBB989D, 0f3F000000;
	cvt.sat.f32.f32 	%f465, %f464;
	fma.rm.f32 	%f466, %f465, %f374, %f373;
	add.f32 	%f467, %f466, 0fCB40007F;
	neg.f32 	%f468, %f467;
	fma.rn.f32 	%f469, %f463, 0f3FB8AA3B, %f468;
	fma.rn.f32 	%f470, %f463, 0f32A57060, %f469;
	mov.b32 	%r127, %f466;
	shl.b32 	%r128, %r127, 23;
	mov.b32 	%f471, %r128;
	ex2.approx.ftz.f32 	%f472, %f470;
	mul.f32 	%f473, %f472, %f471;
	div.rn.f32 	%f474, %f473, %f594;
	st.global.f32 	[%rd41+12], %f474;
	add.s32 	%r160, %r160, 8;
	add.s32 	%r159, %r159, 8;
	setp.ne.s32 	%p66, %r160, 0;
	@%p66 bra 	$L__BB0_51;
$L__BB0_52:
	setp.eq.s32 	%p67, %r33, 0;
	@%p67 bra 	$L__BB0_60;
	and.b32  	%r52, %r58, 3;
	setp.lt.u32 	%p68, %r33, 4;
	@%p68 bra 	$L__BB0_55;
	add.s32 	%r129, %r161, %r32;
	mul.wide.s32 	%rd42, %r129, 4;
	add.s64 	%rd43, %rd2, %rd42;
	ld.global.f32 	%f475, [%rd43];
	sub.f32 	%f476, %f475, %f579;
	fma.rn.f32 	%f477, %f476, 0f3BBB989D, 0f3F000000;
	cvt.sat.f32.f32 	%f478, %f477;
	mov.f32 	%f479, 0f4B400001;
	mov.f32 	%f480, 0f437C0000;
	fma.rm.f32 	%f481, %f478, %f480, %f479;
	add.f32 	%f482, %f481, 0fCB40007F;
	neg.f32 	%f483, %f482;
	fma.rn.f32 	%f484, %f476, 0f3FB8AA3B, %f483;
	fma.rn.f32 	%f485, %f476, 0f32A57060, %f484;
	mov.b32 	%r130, %f481;
	shl.b32 	%r131, %r130, 23;
	mov.b32 	%f486, %r131;
	ex2.approx.ftz.f32 	%f487, %f485;
	mul.f32 	%f488, %f487, %f486;
	div.rn.f32 	%f489, %f488, %f594;
	add.s64 	%rd44, %rd1, %rd42;
	st.global.f32 	[%rd44], %f489;
	ld.global.f32 	%f490, [%rd43+4];
	sub.f32 	%f491, %f490, %f579;
	fma.rn.f32 	%f492, %f491, 0f3BBB989D, 0f3F000000;
	cvt.sat.f32.f32 	%f493, %f492;
	fma.rm.f32 	%f494, %f493, %f480, %f479;
	add.f32 	%f495, %f494, 0fCB40007F;
	neg.f32 	%f496, %f495;
	fma.rn.f32 	%f497, %f491, 0f3FB8AA3B, %f496;
	fma.rn.f32 	%f498, %f491, 0f32A57060, %f497;
	mov.b32 	%r132, %f494;
	shl.b32 	%r133, %r132, 23;
	mov.b32 	%f499, %r133;
	ex2.approx.ftz.f32 	%f500, %f498;
	mul.f32 	%f501, %f500, %f499;
	div.rn.f32 	%f502, %f501, %f594;
	st.global.f32 	[%rd44+4], %f502;
	ld.global.f32 	%f503, [%rd43+8];
	sub.f32 	%f504, %f503, %f579;
	fma.rn.f32 	%f505, %f504, 0f3BBB989D, 0f3F000000;
	cvt.sat.f32.f32 	%f506, %f505;
	fma.rm.f32 	%f507, %f506, %f480, %f479;
	add.f32 	%f508, %f507, 0fCB40007F;
	neg.f32 	%f509, %f508;
	fma.rn.f32 	%f510, %f504, 0f3FB8AA3B, %f509;
	fma.rn.f32 	%f511, %f504, 0f32A57060, %f510;
	mov.b32 	%r134, %f507;
	shl.b32 	%r135, %r134, 23;
	mov.b32 	%f512, %r135;
	ex2.approx.ftz.f32 	%f513, %f511;
	mul.f32 	%f514, %f513, %f512;
	div.rn.f32 	%f515, %f514, %f594;
	st.global.f32 	[%rd44+8], %f515;
	ld.global.f32 	%f516, [%rd43+12];
	sub.f32 	%f517, %f516, %f579;
	fma.rn.f32 	%f518, %f517, 0f3BBB989D, 0f3F000000;
	cvt.sat.f32.f32 	%f519, %f518;
	fma.rm.f32 	%f520, %f519, %f480, %f479;
	add.f32 	%f521, %f520, 0fCB40007F;
	neg.f32 	%f522, %f521;
	fma.rn.f32 	%f523, %f517, 0f3FB8AA3B, %f522;
	fma.rn.f32 	%f524, %f517, 0f32A57060, %f523;
	mov.b32 	%r136, %f520;
	shl.b32 	%r137, %r136, 23;
	mov.b32 	%f525, %r137;
	ex2.approx.ftz.f32 	%f526, %f524;
	mul.f32 	%f527, %f526, %f525;
	div.rn.f32 	%f528, %f527, %f594;
	st.global.f32 	[%rd44+12], %f528;
	add.s32 	%r161, %r161, 4;
$L__BB0_55:
	setp.eq.s32 	%p69, %r52, 0;
	@%p69 bra 	$L__BB0_60;
	setp.eq.s32 	%p70, %r52, 1;
	@%p70 bra 	$L__BB0_58;
	add.s32 	%r138, %r161, %r32;
	mul.wide.s32 	%rd45, %r138, 4;
	add.s64 	%rd46, %rd2, %rd45;
	ld.global.f32 	%f529, [%rd46];
	sub.f32 	%f530, %f529, %f579;
	fma.rn.f32 	%f531, %f530, 0f3BBB989D, 0f3F000000;
	cvt.sat.f32.f32 	%f532, %f531;
	mov.f32 	%f533, 0f4B400001;
	mov.f32 	%f534, 0f437C0000;
	fma.rm.f32 	%f535, %f532, %f534, %f533;
	add.f32 	%f536, %f535, 0fCB40007F;
	neg.f32 	%f537, %f536;
	fma.rn.f32 	%f538, %f530, 0f3FB8AA3B, %f537;
	fma.rn.f32 	%f539, %f530, 0f32A57060, %f538;
	mov.b32 	%r139, %f535;
	shl.b32 	%r140, %r139, 23;
	mov.b32 	%f540, %r140;
	ex2.approx.ftz.f32 	%f541, %f539;
	mul.f32 	%f542, %f541, %f540;
	div.rn.f32 	%f543, %f542, %f594;
	add.s64 	%rd47, %rd1, %rd45;
	st.global.f32 	[%rd47], %f543;
	ld.global.f32 	%f544, [%rd46+4];
	sub.f32 	%f545, %f544, %f579;
	fma.rn.f32 	%f546, %f545, 0f3BBB989D, 0f3F000000;
	cvt.sat.f32.f32 	%f547, %f546;
	fma.rm.f32 	%f548, %f547, %f534, %f533;
	add.f32 	%f549, %f548, 0fCB40007F;
	neg.f32 	%f550, %f549;
	fma.rn.f32 	%f551, %f545, 0f3FB8AA3B, %f550;
	fma.rn.f32 	%f552, %f545, 0f32A57060, %f551;
	mov.b32 	%r141, %f548;
	shl.b32 	%r142, %r141, 23;
	mov.b32 	%f553, %r142;
	ex2.approx.ftz.f32 	%f554, %f552;
	mul.f32 	%f555, %f554, %f553;
	div.rn.f32 	%f556, %f555, %f594;
	st.global.f32 	[%rd47+4], %f556;
	add.s32 	%r161, %r161, 2;
$L__BB0_58:
	and.b32  	%r143, %r58, 1;
	setp.eq.b32 	%p71, %r143, 1;
	not.pred 	%p72, %p71;
	@%p72 bra 	$L__BB0_60;
	add.s32 	%r144, %r161, %r32;
	mul.wide.s32 	%rd48, %r144, 4;
	add.s64 	%rd49, %rd2, %rd48;
	ld.global.f32 	%f557, [%rd49];
	sub.f32 	%f558, %f557, %f579;
	fma.rn.f32 	%f559, %f558, 0f3BBB989D, 0f3F000000;
	cvt.sat.f32.f32 	%f560, %f559;
	mov.f32 	%f561, 0f4B400001;
	mov.f32 	%f562, 0f437C0000;
	fma.rm.f32 	%f563, %f560, %f562, %f561;
	add.f32 	%f564, %f563, 0fCB40007F;
	neg.f32 	%f565, %f564;
	fma.rn.f32 	%f566, %f558, 0f3FB8AA3B, %f565;
	fma.rn.f32 	%f567, %f558, 0f32A57060, %f566;
	mov.b32 	%r145, %f563;
	shl.b32 	%r146, %r145, 23;
	mov.b32 	%f568, %r146;
	ex2.approx.ftz.f32 	%f569, %f567;
	mul.f32 	%f570, %f569, %f568;
	div.rn.f32 	%f571, %f570, %f594;
	add.s64 	%rd50, %rd1, %rd48;
	st.global.f32 	[%rd50], %f571;
$L__BB0_60:
	ret;
$L__BB0_61:
	ex2.approx.ftz.f32 	%f157, %f12;
	mul.f32 	%f596, %f157, %f13;
$L__BB0_62:
	add.f32 	%f55, %f594, %f596;
	add.s32 	%r38, %r158, 1;
	setp.lt.s32 	%p43, %r38, %r58;
	@%p43 bra 	$L__BB0_64;
	ex2.approx.ftz.f32 	%f171, %f12;
	mul.f32 	%f597, %f171, %f13;
	bra.uni 	$L__BB0_65;
$L__BB0_64:
	ld.global.f32 	%f172, [%rd51+-12];
	sub.f32 	%f173, %f172, %f579;
	fma.rn.f32 	%f174, %f173, 0f3BBB989D, 0f3F000000;
	cvt.sat.f32.f32 	%f175, %f174;
	mov.f32 	%f176, 0f4B400001;
	mov.f32 	%f177, 0f437C0000;
	fma.rm.f32 	%f178, %f175, %f177, %f176;
	add.f32 	%f179, %f178, 0fCB40007F;
	neg.f32 	%f180, %f179;
	fma.rn.f32 	%f181, %f173, 0f3FB8AA3B, %f180;
	fma.rn.f32 	%f182, %f173, 0f32A57060, %f181;
	mov.b32 	%r75, %f178;
	shl.b32 	%r76, %r75, 23;
	mov.b32 	%f183, %r76;
	ex2.approx.ftz.f32 	%f184, %f182;
	mul.f32 	%f597, %f184, %f183;
$L__BB0_65:
	add.f32 	%f59, %f55, %f597;
	add.s32 	%r39, %r38, 1;
	setp.lt.s32 	%p44, %r39, %r58;
	@%p44 bra 	$L__BB0_67;
	ex2.approx.ftz.f32 	%f185, %f12;
	mul.f32 	%f598, %f185, %f13;
	bra.uni 	$L__BB0_68;
$L__BB0_67:
	ld.global.f32 	%f186, [%rd51+-8];
	sub.f32 	%f187, %f186, %f579;
	fma.rn.f32 	%f188, %f187, 0f3BBB989D, 0f3F000000;
	cvt.sat.f32.f32 	%f189, %f188;
	mov.f32 	%f190, 0f4B400001;
	mov.f32 	%f191, 0f437C0000;
	fma.rm.f32 	%f192, %f189, %f191, %f190;
	add.f32 	%f193, %f192, 0fCB40007F;
	neg.f32 	%f194, %f193;
	fma.rn.f32 	%f195, %f187, 0f3FB8AA3B, %f194;
	fma.rn.f32 	%f196, %f187, 0f32A57060, %f195;
	mov.b32 	%r77, %f192;
	shl.b32 	%r78, %r77, 23;
	mov.b32 	%f197, %r78;
	ex2.approx.ftz.f32 	%f198, %f196;
	mul.f32 	%f598, %f198, %f197;
$L__BB0_68:
	add.f32 	%f63, %f59, %f598;
	add.s32 	%r40, %r39, 1;
	setp.lt.s32 	%p45, %r40, %r58;
	@%p45 bra 	$L__BB0_70;
	ex2.approx.ftz.f32 	%f199, %f12;
	mul.f32 	%f599, %f199, %f13;
	bra.uni 	$L__BB0_71;
$L__BB0_70:
	ld.global.f32 	%f200, [%rd51+-4];
	sub.f32 	%f201, %f200, %f579;
	fma.rn.f32 	%f202, %f201, 0f3BBB989D, 0f3F000000;
	cvt.sat.f32.f32 	%f203, %f202;
	mov.f32 	%f204, 0f4B400001;
	mov.f32 	%f205, 0f437C0000;
	fma.rm.f32 	%f206, %f203, %f205, %f204;
	add.f32 	%f207, %f206, 0fCB40007F;
	neg.f32 	%f208, %f207;
	fma.rn.f32 	%f209, %f201, 0f3FB8AA3B, %f208;
	fma.rn.f32 	%f210, %f201, 0f32A57060, %f209;
	mov.b32 	%r79, %f206;
	shl.b32 	%r80, %r79, 23;
	mov.b32 	%f211, %r80;
	ex2.approx.ftz.f32 	%f212, %f210;
	mul.f32 	%f599, %f212, %f211;
$L__BB0_71:
	add.f32 	%f67, %f63, %f599;
	add.s32 	%r41, %r40, 1;
	setp.lt.s32 	%p46, %r41, %r58;
	@%p46 bra 	$L__BB0_73;
	ex2.approx.ftz.f32 	%f213, %f12;
	mul.f32 	%f600, %f213, %f13;
	bra.uni 	$L__BB0_74;
$L__BB0_73:
	ld.global.f32 	%f214, [%rd51];
	sub.f32 	%f215, %f214, %f579;
	fma.rn.f32 	%f216, %f215, 0f3BBB989D, 0f3F000000;
	cvt.sat.f32.f32 	%f217, %f216;
	mov.f32 	%f218, 0f4B400001;
	mov.f32 	%f219, 0f437C0000;
	fma.rm.f32 	%f220, %f217, %f219, %f218;
	add.f32 	%f221, %f220, 0fCB40007F;
	neg.f32 	%f222, %f221;
	fma.rn.f32 	%f223, %f215, 0f3FB8AA3B, %f222;
	fma.rn.f32 	%f224, %f215, 0f32A57060, %f223;
	mov.b32 	%r81, %f220;
	shl.b32 	%r82, %r81, 23;
	mov.b32 	%f225, %r82;
	ex2.approx.ftz.f32 	%f226, %f224;
	mul.f32 	%f600, %f226, %f225;
$L__BB0_74:
	add.f32 	%f71, %f67, %f600;
	add.s32 	%r42, %r41, 1;
	setp.lt.s32 	%p47, %r42, %r58;
	@%p47 bra 	$L__BB0_76;
	ex2.approx.ftz.f32 	%f227, %f12;
	mul.f32 	%f601, %f227, %f13;
	bra.uni 	$L__BB0_77;
$L__BB0_76:
	ld.global.f32 	%f228, [%rd51+4];
	sub.f32 	%f229, %f228, %f579;
	fma.rn.f32 	%f230, %f229, 0f3BBB989D, 0f3F000000;
	cvt.sat.f32.f32 	%f231, %f230;
	mov.f32 	%f232, 0f4B400001;
	mov.f32 	%f233, 0f437C0000;
	fma.rm.f32 	%f234, %f231, %f233, %f232;
	add.f32 	%f235, %f234, 0fCB40007F;
	neg.f32 	%f236, %f235;
	fma.rn.f32 	%f237, %f229, 0f3FB8AA3B, %f236;
	fma.rn.f32 	%f238, %f229, 0f32A57060, %f237;
	mov.b32 	%r83, %f234;
	shl.b32 	%r84, %r83, 23;
	mov.b32 	%f239, %r84;
	ex2.approx.ftz.f32 	%f240, %f238;
	mul.f32 	%f601, %f240, %f239;
$L__BB0_77:
	add.f32 	%f75, %f71, %f601;
	add.s32 	%r43, %r42, 1;
	setp.lt.s32 	%p48, %r43, %r58;
	@%p48 bra 	$L__BB0_79;
	ex2.approx.ftz.f32 	%f241, %f12;
	mul.f32 	%f602, %f241, %f13;
	bra.uni 	$L__BB0_80;
$L__BB0_79:
	ld.global.f32 	%f242, [%rd51+8];
	sub.f32 	%f243, %f242, %f579;
	fma.rn.f32 	%f244, %f243, 0f3BBB989D, 0f3F000000;
	cvt.sat.f32.f32 	%f245, %f244;
	mov.f32 	%f246, 0f4B400001;
	mov.f32 	%f247, 0f437C0000;
	fma.rm.f32 	%f248, %f245, %f247, %f246;
	add.f32 	%f249, %f248, 0fCB40007F;
	neg.f32 	%f250, %f249;
	fma.rn.f32 	%f251, %f243, 0f3FB8AA3B, %f250;
	fma.rn.f32 	%f252, %f243, 0f32A57060, %f251;
	mov.b32 	%r85, %f248;
	shl.b32 	%r86, %r85, 23;
	mov.b32 	%f253, %r86;
	ex2.approx.ftz.f32 	%f254, %f252;
	mul.f32 	%f602, %f254, %f253;
$L__BB0_80:
	add.f32 	%f79, %f75, %f602;
	add.s32 	%r44, %r43, 1;
	setp.lt.s32 	%p49, %r44, %r58;
	@%p49 bra 	$L__BB0_82;
	ex2.approx.ftz.f32 	%f255, %f12;
	mul.f32 	%f603, %f255, %f13;
	bra.uni 	$L__BB0_83;
$L__BB0_82:
	ld.global.f32 	%f256, [%rd51+12];
	sub.f32 	%f257, %f256, %f579;
	fma.rn.f32 	%f258, %f257, 0f3BBB989D, 0f3F000000;
	cvt.sat.f32.f32 	%f259, %f258;
	mov.f32 	%f260, 0f4B400001;
	mov.f32 	%f261, 0f437C0000;
	fma.rm.f32 	%f262, %f259, %f261, %f260;
	add.f32 	%f263, %f262, 0fCB40007F;
	neg.f32 	%f264, %f263;
	fma.rn.f32 	%f265, %f257, 0f3FB8AA3B, %f264;
	fma.rn.f32 	%f266, %f257, 0f32A57060, %f265;
	mov.b32 	%r87, %f262;
	shl.b32 	%r88, %r87, 23;
	mov.b32 	%f267, %r88;
	ex2.approx.ftz.f32 	%f268, %f266;
	mul.f32 	%f603, %f268, %f267;
$L__BB0_83:
	add.f32 	%f594, %f79, %f603;
	add.s32 	%r157, %r157, 8;
	add.s64 	%rd51, %rd51, 32;
	add.s32 	%r158, %r44, 1;
	setp.eq.s32 	%p50, %r158, %r154;
	@%p50 bra 	$L__BB0_19;
	bra.uni 	$L__BB0_17;

}


// ===== COMPILED SASS (sm_100) =====

	.target	sm_100

	.elftype	@"ET_EXEC"


//--------------------- .note.nv.tkinfo           --------------------------
	.section	.note.nv.tkinfo,"",@"SHT_NOTE"
	.sectionflags	@"SHF_NOTE_NV_TKINFO"
	.tkinfo
        /*0018*/ 	.word	0x00000002
        /*0030*/ 	.string	""
        /*0030*/ 	.string	"ptxas"
        /*0030*/ 	.string	"Cuda compilation tools, release 13.0, V13.0.88"
        /*0030*/ 	.string	"Build cuda_13.0.r13.0/compiler.36424714_0"
        /*0030*/ 	.string	"-arch sm_100 -m 64 "



//--------------------- .note.nv.cuinfo           --------------------------
	.section	.note.nv.cuinfo,"",@"SHT_NOTE"
	.sectionflags	@"SHF_NOTE_NV_CUINFO"
        /*0018*/ 	.short	0x0002
        /*001a*/ 	.short	0x0064
        /*001c*/ 	.short	0x0082
	.zero		2


//--------------------- .nv.info                  --------------------------
	.section	.nv.info,"",@"SHT_CUDA_INFO"
	.align	4


	//----- nvinfo : EIATTR_REGCOUNT
	.align		4
        /*0000*/ 	.byte	0x04, 0x2f
        /*0002*/ 	.short	(.L_1 - .L_0)
	.align		4
.L_0:
        /*0004*/ 	.word	index@(_Z14softmax_kernelPfS_iiii)
        /*0008*/ 	.word	0x0000001f


	//----- nvinfo : EIATTR_FRAME_SIZE
	.align		4
.L_1:
        /*000c*/ 	.byte	0x04, 0x11
        /*000e*/ 	.short	(.L_3 - .L_2)
	.align		4
.L_2:
        /*0010*/ 	.word	index@($__internal_0_$__cuda_sm3x_div_rn_noftz_f32_slowpath)
        /*0014*/ 	.word	0x00000000


	//----- nvinfo : EIATTR_FRAME_SIZE
	.align		4
.L_3:
        /*0018*/ 	.byte	0x04, 0x11
        /*001a*/ 	.short	(.L_5 - .L_4)
	.align		4
.L_4:
        /*001c*/ 	.word	index@(_Z14softmax_kernelPfS_iiii)
        /*0020*/ 	.word	0x00000000


	//----- nvinfo : EIATTR_MIN_STACK_SIZE
	.align		4
.L_5:
        /*0024*/ 	.byte	0x04, 0x12
        /*0026*/ 	.short	(.L_7 - .L_6)
	.align		4
.L_6:
        /*0028*/ 	.word	index@(_Z14softmax_kernelPfS_iiii)
        /*002c*/ 	.word	0x00000000
.L_7:


//--------------------- .nv.compat                --------------------------
	.section	.nv.compat,"",@"SHT_CUDA_COMPAT_INFO"
	.align	4
        /*0000*/ 	.byte	0x02, 0x09, 0x00, 0x00, 0x02, 0x02, 0x01, 0x00, 0x02, 0x05, 0x05, 0x00, 0x03, 0x07, 0x01, 0x01
        /*0010*/ 	.byte	0x02, 0x03, 0x00, 0x00, 0x02, 0x06, 0x01, 0x00, 0x04, 0x0b, 0x08, 0x00, 0x01, 0x00, 0x00, 0x00
        /*0020*/ 	.byte	0x00, 0x00, 0x00, 0x00


//--------------------- .nv.info._Z14softmax_kernelPfS_iiii --------------------------
	.section	.nv.info._Z14softmax_kernelPfS_iiii,"",@"SHT_CUDA_INFO"
	.sectionflags	@""
	.align	4


	//----- nvinfo : EIATTR_CUDA_API_VERSION
	.align		4
        /*0000*/ 	.byte	0x04, 0x37
        /*0002*/ 	.short	(.L_9 - .L_8)
.L_8:
        /*0004*/ 	.word	0x00000082


	//----- nvinfo : EIATTR_KPARAM_INFO
	.align		4
.L_9:
        /*0008*/ 	.byte	0x04, 0x17
        /*000a*/ 	.short	(.L_11 - .L_10)
.L_10:
        /*000c*/ 	.word	0x00000000
        /*0010*/ 	.short	0x0005
        /*0012*/ 	.short	0x001c
        /*0014*/ 	.byte	0x00, 0xf0, 0x11, 0x00


	//----- nvinfo : EIATTR_KPARAM_INFO
	.align		4
.L_11:
        /*0018*/ 	.byte	0x04, 0x17
        /*001a*/ 	.short	(.L_13 - .L_12)
.L_12:
        /*001c*/ 	.word	0x00000000
        /*0020*/ 	.short	0x0004
        /*0022*/ 	.short	0x0018
        /*0024*/ 	.byte	0x00, 0xf0, 0x11, 0x00


	//----- nvinfo : EIATTR_KPARAM_INFO
	.align		4
.L_13:
        /*0028*/ 	.byte	0x04, 0x17
        /*002a*/ 	.short	(.L_15 - .L_14)
.L_14:
        /*002c*/ 	.word	0x00000000
        /*0030*/ 	.short	0x0003
        /*0032*/ 	.short	0x0014
        /*0034*/ 	.byte	0x00, 0xf0, 0x11, 0x00


	//----- nvinfo : EIATTR_KPARAM_INFO
	.align		4
.L_15:
        /*0038*/ 	.byte	0x04, 0x17
        /*003a*/ 	.short	(.L_17 - .L_16)
.L_16:
        /*003c*/ 	.word	0x00000000
        /*0040*/ 	.short	0x0002
        /*0042*/ 	.short	0x0010
        /*0044*/ 	.byte	0x00, 0xf0, 0x11, 0x00


	//----- nvinfo : EIATTR_KPARAM_INFO
	.align		4
.L_17:
        /*0048*/ 	.byte	0x04, 0x17
        /*004a*/ 	.short	(.L_19 - .L_18)
.L_18:
        /*004c*/ 	.word	0x00000000
        /*0050*/ 	.short	0x0001
        /*0052*/ 	.short	0x0008
        /*0054*/ 	.byte	0x00, 0xf5, 0x21, 0x00


	//----- nvinfo : EIATTR_KPARAM_INFO
	.align		4
.L_19:
        /*0058*/ 	.byte	0x04, 0x17
        /*005a*/ 	.short	(.L_21 - .L_20)
.L_20:
        /*005c*/ 	.word	0x00000000
        /*0060*/ 	.short	0x0000
        /*0062*/ 	.short	0x0000
        /*0064*/ 	.byte	0x00, 0xf5, 0x21, 0x00


	//----- nvinfo : EIATTR_SPARSE_MMA_MASK
	.align		4
.L_21:
        /*0068*/ 	.byte	0x03, 0x50
        /*006a*/ 	.short	0x0000


	//----- nvinfo : EIATTR_MAXREG_COUNT
	.align		4
        /*006c*/ 	.byte	0x03, 0x1b
        /*006e*/ 	.short	0x00ff


	//----- nvinfo : EIATTR_MERCURY_ISA_VERSION
	.align		4
        /*0070*/ 	.byte	0x03, 0x5f
        /*0072*/ 	.short	0x0101


	//----- nvinfo : EIATTR_VRC_CTA_INIT_COUNT
	.align		4
        /*0074*/ 	.byte	0x02, 0x4a
	.zero		1
	.zero		1


	//----- nvinfo : EIATTR_EXIT_INSTR_OFFSETS
	.align		4
        /*0078*/ 	.byte	0x04, 0x1c
        /*007a*/ 	.short	(.L_23 - .L_22)


	//   ....[0]....
.L_22:
        /*007c*/ 	.word	0x00000090


	//   ....[1]....
        /*0080*/ 	.word	0x00001dd0


	//   ....[2]....
        /*0084*/ 	.word	0x00002c70


	//   ....[3]....
        /*0088*/ 	.word	0x000033b0


	//   ....[4]....
        /*008c*/ 	.word	0x000037b0


	//   ....[5]....
        /*0090*/ 	.word	0x000039b0


	//----- nvinfo : EIATTR_CRS_STACK_SIZE
	.align		4
.L_23:
        /*0094*/ 	.byte	0x04, 0x1e
        /*0096*/ 	.short	(.L_25 - .L_24)
.L_24:
        /*0098*/ 	.word	0x00000000


	//----- nvinfo : EIATTR_CBANK_PARAM_SIZE
	.align		4
.L_25:
        /*009c*/ 	.byte	0x03, 0x19
        /*009e*/ 	.short	0x0020


	//----- nvinfo : EIATTR_PARAM_CBANK
	.align		4
        /*00a0*/ 	.byte	0x04, 0x0a
        /*00a2*/ 	.short	(.L_27 - .L_26)
	.align		4
.L_26:
        /*00a4*/ 	.word	index@(.nv.constant0._Z14softmax_kernelPfS_iiii)
        /*00a8*/ 	.short	0x0380
        /*00aa*/ 	.short	0x0020


	//----- nvinfo : EIATTR_SW_WAR
	.align		4
.L_27:
        /*00ac*/ 	.byte	0x04, 0x36
        /*00ae*/ 	.short	(.L_29 - .L_28)
.L_28:
        /*00b0*/ 	.word	0x00000008
.L_29:


//--------------------- .nv.callgraph             --------------------------
	.section	.nv.callgraph,"",@"SHT_CUDA_CALLGRAPH"
	.align	4
	.sectionentsize	8
	.align		4
        /*0000*/ 	.word	0x00000000
	.align		4
        /*0004*/ 	.word	0xffffffff
	.align		4
        /*0008*/ 	.word	0x00000000
	.align		4
        /*000c*/ 	.word	0xfffffffe
	.align		4
        /*0010*/ 	.word	0x00000000
	.align		4
        /*0014*/ 	.word	0xfffffffd
	.align		4
        /*0018*/ 	.word	0x00000000
	.align		4
        /*001c*/ 	.word	0xfffffffc


//--------------------- .text._Z14softmax_kernelPfS_iiii --------------------------
	.section	.text._Z14softmax_kernelPfS_iiii,"ax",@progbits
	.align	128
        .global         _Z14softmax_kernelPfS_iiii
        .type           _Z14softmax_kernelPfS_iiii,@function
        .size           _Z14softmax_kernelPfS_iiii,(.L_x_58 - _Z14softmax_kernelPfS_iiii)
        .other          _Z14softmax_kernelPfS_iiii,@"STO_CUDA_ENTRY STV_DEFAULT"
_Z14softmax_kernelPfS_iiii:
.text._Z14softmax_kernelPfS_iiii:
[----:B------:R-:W-:Y:S01]  /*0000*/  LDC R1, c[0x0][0x37c] ;  /* 0x0000df00ff017b82 */ /* 0x000fe20000000800 */
[----:B------:R-:W0:Y:S07]  /*0010*/  S2R R0, SR_TID.X ;  /* 0x0000000000007919 */ /* 0x000e2e0000002100 */
[----:B------:R-:W0:Y:S01]  /*0020*/  S2UR UR6, SR_CTAID.X ;  /* 0x00000000000679c3 */ /* 0x000e220000002500 */
[----:B------:R-:W1:Y:S01]  /*0030*/  LDCU UR4, c[0x0][0x39c] ;  /* 0x00007380ff0477ac */ /* 0x000e620008000800 */
[----:B------:R-:W1:Y:S06]  /*0040*/  LDCU UR5, c[0x0][0x390] ;  /* 0x00007200ff0577ac */ /* 0x000e6c0008000800 */
[----:B------:R-:W0:Y:S01]  /*0050*/  LDC R5, c[0x0][0x360] ;  /* 0x0000d800ff057b82 */ /* 0x000e220000000800 */
[----:B-1----:R-:W-:Y:S01]  /*0060*/  UIMAD UR4, UR4, UR5, URZ ;  /* 0x00000005040472a4 */ /* 0x002fe2000f8e02ff */
[----:B0-----:R-:W-:-:S05]  /*0070*/  IMAD R5, R5, UR6, R0 ;  /* 0x0000000605057c24 */ /* 0x001fca000f8e0200 */
[----:B------:R-:W-:-:S13]  /*0080*/  ISETP.GE.AND P0, PT, R5, UR4, PT ;  /* 0x0000000405007c0c */ /* 0x000fda000bf06270 */
[----:B------:R-:W-:Y:S05]  /*0090*/  @P0 EXIT ;  /* 0x000000000000094d */ /* 0x000fea0003800000 */
[----:B------:R-:W0:Y:S01]  /*00a0*/  LDCU UR4, c[0x0][0x398] ;  /* 0x00007300ff0477ac */ /* 0x000e220008000800 */
[----:B------:R-:W-:Y:S01]  /*00b0*/  HFMA2 R4, -RZ, RZ, 0, 0 ;  /* 0x00000000ff047431 */ /* 0x000fe200000001ff */
[----:B------:R-:W1:Y:S01]  /*00c0*/  LDCU.64 UR8, c[0x0][0x358] ;  /* 0x00006b00ff0877ac */ /* 0x000e620008000a00 */
[----:B0-----:R-:W-:-:S04]  /*00d0*/  MOV R0, UR4 ;  /* 0x0000000400007c02 */ /* 0x001fc80008000f00 */
[----:B------:R-:W-:-:S13]  /*00e0*/  ISETP.GE.AND P0, PT, R0, 0x1, PT ;  /* 0x000000010000780c */ /* 0x000fda0003f06270 */
[----:B-1----:R-:W-:Y:S05]  /*00f0*/  @!P0 BRA `(.L_x_0) ;  /* 0x0000000800208947 */ /* 0x002fea0003800000 */
[C---:B------:R-:W-:Y:S01]  /*0100*/  IADD3 R2, PT, PT, R0.reuse, -0x1, RZ ;  /* 0xffffffff00027810 */ /* 0x040fe20007ffe0ff */
[----:B------:R-:W-:Y:S01]  /*0110*/  IMAD R6, R5, R0, RZ ;  /* 0x0000000005067224 */ /* 0x000fe200078e02ff */
[----:B------:R-:W-:Y:S02]  /*0120*/  LOP3.LUT R24, R0, 0xf, RZ, 0xc0, !PT ;  /* 0x0000000f00187812 */ /* 0x000fe400078ec0ff */
[----:B------:R-:W-:Y:S02]  /*0130*/  ISETP.GE.U32.AND P1, PT, R2, 0xf, PT ;  /* 0x0000000f0200780c */ /* 0x000fe40003f26070 */
[----:B------:R-:W-:Y:S02]  /*0140*/  ISETP.NE.AND P0, PT, R24, RZ, PT ;  /* 0x000000ff1800720c */ /* 0x000fe40003f05270 */
[----:B------:R-:W-:Y:S02]  /*0150*/  MOV R4, RZ ;  /* 0x000000ff00047202 */ /* 0x000fe40000000f00 */
[----:B------:R-:W-:-:S07]  /*0160*/  MOV R7, RZ ;  /* 0x000000ff00077202 */ /* 0x000fce0000000f00 */
[----:B------:R-:W-:Y:S05]  /*0170*/  @!P1 BRA `(.L_x_1) ;  /* 0x0000000000f89947 */ /* 0x000fea0003800000 */
[----:B------:R-:W0:Y:S01]  /*0180*/  LDCU.64 UR4, c[0x0][0x388] ;  /* 0x00007100ff0477ac */ /* 0x000e220008000a00 */
[----:B------:R-:W-:Y:S02]  /*0190*/  LOP3.LUT R7, R0, 0x7ffffff0, RZ, 0xc0, !PT ;  /* 0x7ffffff000077812 */ /* 0x000fe400078ec0ff */
[----:B------:R-:W-:Y:S02]  /*01a0*/  MOV R4, RZ ;  /* 0x000000ff00047202 */ /* 0x000fe40000000f00 */
[----:B------:R-:W-:Y:S02]  /*01b0*/  MOV R8, R6 ;  /* 0x0000000600087202 */ /* 0x000fe40000000f00 */
[----:B------:R-:W-:Y:S01]  /*01c0*/  IADD3 R22, PT, PT, -R7, RZ, RZ ;  /* 0x000000ff07167210 */ /* 0x000fe20007ffe1ff */
[----:B0-----:R-:W-:-:S04]  /*01d0*/  UIADD3 UR4, UP0, UPT, UR4, 0x20, URZ ;  /* 0x0000002004047890 */ /* 0x001fc8000ff1e0ff */
[----:B------:R-:W-:-:S12]  /*01e0*/  UIADD3.X UR5, UPT, UPT, URZ, UR5, URZ, UP0, !UPT ;  /* 0x00000005ff057290 */ /* 0x000fd800087fe4ff */
.L_x_2:
[----:B------:R-:W-:Y:S02]  /*01f0*/  MOV R2, UR4 ;  /* 0x0000000400027c02 */ /* 0x000fe40008000f00 */
[----:B------:R-:W-:-:S03]  /*0200*/  MOV R3, UR5 ;  /* 0x0000000500037c02 */ /* 0x000fc60008000f00 */
[----:B------:R-:W-:-:S05]  /*0210*/  IMAD.WIDE R2, R8, 0x4, R2 ;  /* 0x0000000408027825 */ /* 0x000fca00078e0202 */
[----:B------:R-:W2:Y:S04]  /*0220*/  LDG.E R21, desc[UR8][R2.64+-0x20] ;  /* 0xffffe00802157981 */ /* 0x000ea8000c1e1900 */
[----:B------:R-:W3:Y:S04]  /*0230*/  LDG.E R23, desc[UR8][R2.64+-0x1c] ;  /* 0xffffe40802177981 */ /* 0x000ee8000c1e1900 */
[----:B------:R-:W4:Y:S04]  /*0240*/  LDG.E R25, desc[UR8][R2.64+-0x18] ;  /* 0xffffe80802197981 */ /* 0x000f28000c1e1900 */
[----:B------:R-:W5:Y:S04]  /*0250*/  LDG.E R27, desc[UR8][R2.64+-0x14] ;  /* 0xffffec08021b7981 */ /* 0x000f68000c1e1900 */
        /* <DEDUP_REMOVED lines=11> */
[----:B------:R-:W5:Y:S01]  /*0310*/  LDG.E R20, desc[UR8][R2.64+0x1c] ;  /* 0x00001c0802147981 */ /* 0x000f62000c1e1900 */
[----:B------:R-:W-:-:S02]  /*0320*/  IADD3 R22, PT, PT, R22, 0x10, RZ ;  /* 0x0000001016167810 */ /* 0x000fc40007ffe0ff */
[----:B------:R-:W-:Y:S02]  /*0330*/  IADD3 R8, PT, PT, R8, 0x10, RZ ;  /* 0x0000001008087810 */ /* 0x000fe40007ffe0ff */
[----:B------:R-:W-:Y:S02]  /*0340*/  ISETP.NE.AND P2, PT, R22, RZ, PT ;  /* 0x000000ff1600720c */ /* 0x000fe40003f45270 */
[----:B--2---:R-:W-:-:S04]  /*0350*/  FSETP.GEU.AND P1, PT, R4, R21, PT ;  /* 0x000000150400720b */ /* 0x004fc80003f2e000 */
[----:B------:R-:W-:-:S04]  /*0360*/  FSEL R4, R21, R4, !P1 ;  /* 0x0000000415047208 */ /* 0x000fc80004800000 */
[----:B---3--:R-:W-:-:S04]  /*0370*/  FSETP.GEU.AND P1, PT, R4, R23, PT ;  /* 0x000000170400720b */ /* 0x008fc80003f2e000 */
[----:B------:R-:W-:-:S04]  /*0380*/  FSEL R4, R23, R4, !P1 ;  /* 0x0000000417047208 */ /* 0x000fc80004800000 */
[----:B----4-:R-:W-:-:S04]  /*0390*/  FSETP.GEU.AND P1, PT, R4, R25, PT ;  /* 0x000000190400720b */ /* 0x010fc80003f2e000 */
[----:B------:R-:W-:-:S04]  /*03a0*/  FSEL R4, R25, R4, !P1 ;  /* 0x0000000419047208 */ /* 0x000fc80004800000 */
[----:B-----5:R-:W-:-:S04]  /*03b0*/  FSETP.GEU.AND P1, PT, R4, R27, PT ;  /* 0x0000001b0400720b */ /* 0x020fc80003f2e000 */
[----:B------:R-:W-:-:S04]  /*03c0*/  FSEL R4, R27, R4, !P1 ;  /* 0x000000041b047208 */ /* 0x000fc80004800000 */
[----:B------:R-:W-:-:S04]  /*03d0*/  FSETP.GEU.AND P1, PT, R4, R19, PT ;  /* 0x000000130400720b */ /* 0x000fc80003f2e000 */
        /* <DEDUP_REMOVED lines=22> */
[----:B------:R-:W-:Y:S01]  /*0540*/  FSEL R4, R20, R9, !P1 ;  /* 0x0000000914047208 */ /* 0x000fe20004800000 */
[----:B------:R-:W-:Y:S08]  /*0550*/  @P2 BRA `(.L_x_2) ;  /* 0xfffffffc00242947 */ /* 0x000ff0000383ffff */
.L_x_1:
[----:B------:R-:W-:Y:S05]  /*0560*/  @!P0 BRA `(.L_x_0) ;  /* 0x0000000400048947 */ /* 0x000fea0003800000 */
[----:B------:R-:W-:Y:S02]  /*0570*/  ISETP.GE.U32.AND P1, PT, R24, 0x8, PT ;  /* 0x000000081800780c */ /* 0x000fe40003f26070 */
[----:B------:R-:W-:-:S04]  /*0580*/  LOP3.LUT R8, R0, 0x7, RZ, 0xc0, !PT ;  /* 0x0000000700087812 */ /* 0x000fc800078ec0ff */
[----:B------:R-:W-:-:S07]  /*0590*/  ISETP.NE.AND P0, PT, R8, RZ, PT ;  /* 0x000000ff0800720c */ /* 0x000fce0003f05270 */
[----:B------:R-:W-:Y:S06]  /*05a0*/  @!P1 BRA `(.L_x_3) ;  /* 0x0000000000709947 */ /* 0x000fec0003800000 */
[----:B------:R-:W0:Y:S01]  /*05b0*/  LDC.64 R2, c[0x0][0x388] ;  /* 0x0000e200ff027b82 */ /* 0x000e220000000a00 */
[----:B------:R-:W-:-:S05]  /*05c0*/  IADD3 R9, PT, PT, R6, R7, RZ ;  /* 0x0000000706097210 */ /* 0x000fca0007ffe0ff */
[----:B0-----:R-:W-:-:S05]  /*05d0*/  IMAD.WIDE R2, R9, 0x4, R2 ;  /* 0x0000000409027825 */ /* 0x001fca00078e0202 */
[----:B------:R-:W2:Y:S04]  /*05e0*/  LDG.E R9, desc[UR8][R2.64] ;  /* 0x0000000802097981 */ /* 0x000ea8000c1e1900 */
[----:B------:R-:W3:Y:S04]  /*05f0*/  LDG.E R11, desc[UR8][R2.64+0x4] ;  /* 0x00000408020b7981 */ /* 0x000ee8000c1e1900 */
[----:B------:R-:W4:Y:S04]  /*0600*/  LDG.E R13, desc[UR8][R2.64+0x8] ;  /* 0x00000808020d7981 */ /* 0x000f28000c1e1900 */
[----:B------:R-:W5:Y:S04]  /*0610*/  LDG.E R15, desc[UR8][R2.64+0xc] ;  /* 0x00000c08020f7981 */ /* 0x000f68000c1e1900 */
[----:B------:R-:W5:Y:S04]  /*0620*/  LDG.E R17, desc[UR8][R2.64+0x10] ;  /* 0x0000100802117981 */ /* 0x000f68000c1e1900 */
[----:B------:R-:W5:Y:S04]  /*0630*/  LDG.E R19, desc[UR8][R2.64+0x14] ;  /* 0x0000140802137981 */ /* 0x000f68000c1e1900 */
[----:B------:R-:W5:Y:S04]  /*0640*/  LDG.E R21, desc[UR8][R2.64+0x18] ;  /* 0x0000180802157981 */ /* 0x000f68000c1e1900 */
[----:B------:R-:W5:Y:S01]  /*0650*/  LDG.E R23, desc[UR8][R2.64+0x1c] ;  /* 0x00001c0802177981 */ /* 0x000f62000c1e1900 */
[----:B------:R-:W-:-:S02]  /*0660*/  IADD3 R7, PT, PT, R7, 0x8, RZ ;  /* 0x0000000807077810 */ /* 0x000fc40007ffe0ff */
        /* <DEDUP_REMOVED lines=15> */
[----:B------:R-:W-:-:S09]  /*0760*/  FSEL R4, R23, R4, !P1 ;  /* 0x0000000417047208 */ /* 0x000fd20004800000 */
.L_x_3:
        /* <DEDUP_REMOVED lines=20> */
[----:B------:R-:W-:-:S09]  /*08b0*/  FSEL R4, R15, R4, !P0 ;  /* 0x000000040f047208 */ /* 0x000fd20004000000 */
.L_x_4:
[----:B------:R-:W-:Y:S05]  /*08c0*/  @!P1 BRA `(.L_x_0) ;  /* 0x00000000002c9947 */ /* 0x000fea0003800000 */
[----:B------:R-:W0:Y:S01]  /*08d0*/  LDC.64 R8, c[0x0][0x388] ;  /* 0x0000e200ff087b82 */ /* 0x000e220000000a00 */
[----:B------:R-:W-:Y:S02]  /*08e0*/  IADD3 R7, PT, PT, R6, R7, RZ ;  /* 0x0000000706077210 */ /* 0x000fe40007ffe0ff */
[----:B------:R-:W-:-:S07]  /*08f0*/  IADD3 R10, PT, PT, -R10, RZ, RZ ;  /* 0x000000ff0a0a7210 */ /* 0x000fce0007ffe1ff */
.L_x_5:
[----:B0-----:R-:W-:-:S06]  /*0900*/  IMAD.WIDE R2, R7, 0x4, R8 ;  /* 0x0000000407027825 */ /* 0x001fcc00078e0208 */
[----:B------:R-:W2:Y:S01]  /*0910*/  LDG.E R3, desc[UR8][R2.64] ;  /* 0x0000000802037981 */ /* 0x000ea2000c1e1900 */
[----:B------:R-:W-:Y:S02]  /*0920*/  IADD3 R10, PT, PT, R10, 0x1, RZ ;  /* 0x000000010a0a7810 */ /* 0x000fe40007ffe0ff */
[----:B------:R-:W-:Y:S02]  /*0930*/  IADD3 R7, PT, PT, R7, 0x1, RZ ;  /* 0x0000000107077810 */ /* 0x000fe40007ffe0ff */
[----:B------:R-:W-:Y:S02]  /*0940*/  ISETP.NE.AND P1, PT, R10, RZ, PT ;  /* 0x000000ff0a00720c */ /* 0x000fe40003f25270 */
[----:B--2---:R-:W-:-:S04]  /*0950*/  FSETP.GEU.AND P0, PT, R4, R3, PT ;  /* 0x000000030400720b */ /* 0x004fc80003f0e000 */
[----:B------:R-:W-:-:S07]  /*0960*/  FSEL R4, R3, R4, !P0 ;  /* 0x0000000403047208 */ /* 0x000fce0004000000 */
[----:B------:R-:W-:Y:S05]  /*0970*/  @P1 BRA `(.L_x_5) ;  /* 0xfffffffc00e01947 */ /* 0x000fea000383ffff */
.L_x_0:
[----:B------:R-:W0:Y:S01]  /*0980*/  LDCU UR4, c[0x0][0x394] ;  /* 0x00007280ff0477ac */ /* 0x000e220008000800 */
[----:B------:R-:W-:Y:S01]  /*0990*/  MOV R3, RZ ;  /* 0x000000ff00037202 */ /* 0x000fe20000000f00 */
[----:B0-----:R-:W-:-:S09]  /*09a0*/  UISETP.GE.AND UP0, UPT, UR4, 0x1, UPT ;  /* 0x000000010400788c */ /* 0x001fd2000bf06270 */
[----:B------:R-:W-:Y:S05]  /*09b0*/  BRA.U !UP0, `(.L_x_6) ;  /* 0x0000001508007547 */ /* 0x000fea000b800000 */
[----:B------:R-:W-:Y:S02]  /*09c0*/  HFMA2 R3, -RZ, RZ, 0.96630859375, -0.0022525787353515625 ;  /* 0x3bbb989dff037431 */ /* 0x000fe400000001ff */
[----:B------:R-:W-:Y:S01]  /*09d0*/  FADD R8, RZ, -R4 ;  /* 0x80000004ff087221 */ /* 0x000fe20000000000 */
[----:B------:R-:W-:Y:S01]  /*09e0*/  MOV R7, 0x437c0000 ;  /* 0x437c000000077802 */ /* 0x000fe20000000f00 */
[----:B------:R-:W-:Y:S01]  /*09f0*/  UISETP.GE.U32.AND UP0, UPT, UR4, 0x8, UPT ;  /* 0x000000080400788c */ /* 0x000fe2000bf06070 */
[----:B------:R-:W-:Y:S01]  /*0a00*/  IMAD R9, R5, R0, RZ ;  /* 0x0000000005097224 */ /* 0x000fe200078e02ff */
[----:B------:R-:W-:Y:S01]  /*0a10*/  ULOP3.LUT UR5, UR4, 0x7, URZ, 0xc0, !UPT ;  /* 0x0000000704057892 */ /* 0x000fe2000f8ec0ff */
[----:B------:R-:W-:-:S03]  /*0a20*/  MOV R10, RZ ;  /* 0x000000ff000a7202 */ /* 0x000fc60000000f00 */
[----:B------:R-:W-:Y:S01]  /*0a30*/  UISETP.NE.AND UP1, UPT, UR5, URZ, UPT ;  /* 0x000000ff0500728c */ /* 0x000fe2000bf25270 */
[----:B------:R-:W-:-:S04]  /*0a40*/  FFMA.SAT R2, R8, R3, 0.5 ;  /* 0x3f00000008027423 */ /* 0x000fc80000002003 */
[----:B------:R-:W-:-:S04]  /*0a50*/  FFMA.RM R2, R2, R7, 12582913 ;  /* 0x4b40000102027423 */ /* 0x000fc80000004007 */
[C---:B------:R-:W-:Y:S01]  /*0a60*/  FADD R3, R2.reuse, -12583039 ;  /* 0xcb40007f02037421 */ /* 0x040fe20000000000 */
[----:B------:R-:W-:-:S03]  /*0a70*/  SHF.L.U32 R11, R2, 0x17, RZ ;  /* 0x00000017020b7819 */ /* 0x000fc600000006ff */
[----:B------:R-:W-:-:S04]  /*0a80*/  FFMA R3, R8, 1.4426950216293334961, -R3 ;  /* 0x3fb8aa3b08037823 */ /* 0x000fc80000000803 */
[----:B------:R-:W-:Y:S01]  /*0a90*/  FFMA R8, R8, 1.925963033500011079e-08, R3 ;  /* 0x32a5706008087823 */ /* 0x000fe20000000003 */
[----:B------:R-:W-:Y:S01]  /*0aa0*/  HFMA2 R3, -RZ, RZ, 0, 0 ;  /* 0x00000000ff037431 */ /* 0x000fe200000001ff */
[----:B------:R-:W-:Y:S06]  /*0ab0*/  BRA.U !UP0, `(.L_x_7) ;  /* 0x0000000908647547 */ /* 0x000fec000b800000 */
[----:B------:R-:W0:Y:S01]  /*0ac0*/  LDC.64 R2, c[0x0][0x388] ;  /* 0x0000e200ff027b82 */ /* 0x000e220000000a00 */
[----:B------:R-:W-:-:S06]  /*0ad0*/  ULOP3.LUT UR4, UR4, 0x7ffffff8, URZ, 0xc0, !UPT ;  /* 0x7ffffff804047892 */ /* 0x000fcc000f8ec0ff */
[----:B------:R-:W-:Y:S01]  /*0ae0*/  MOV R10, UR4 ;  /* 0x00000004000a7c02 */ /* 0x000fe20008000f00 */
[----:B------:R-:W1:Y:S01]  /*0af0*/  LDC R0, c[0x0][0x398] ;  /* 0x0000e600ff007b82 */ /* 0x000e620000000800 */
[----:B------:R-:W-:Y:S01]  /*0b00*/  UMOV UR4, URZ ;  /* 0x000000ff00047c82 */ /* 0x000fe20008000000 */
[----:B0-----:R-:W-:-:S03]  /*0b10*/  IMAD.WIDE R2, R9, 0x4, R2 ;  /* 0x0000000409027825 */ /* 0x001fc600078e0202 */
[----:B------:R-:W-:Y:S02]  /*0b20*/  IADD3 R6, P0, PT, R2, 0x10, RZ ;  /* 0x0000001002067810 */ /* 0x000fe40007f1e0ff */
[----:B------:R-:W-:Y:S02]  /*0b30*/  MOV R2, R9 ;  /* 0x0000000900027202 */ /* 0x000fe40000000f00 */
[----:B------:R-:W-:Y:S02]  /*0b40*/  IADD3.X R7, PT, PT, RZ, R3, RZ, P0, !PT ;  /* 0x00000003ff077210 */ /* 0x000fe400007fe4ff */
[----:B-1----:R-:W-:-:S07]  /*0b50*/  MOV R3, RZ ;  /* 0x000000ff00037202 */ /* 0x002fce0000000f00 */
.L_x_8:
[----:B------:R-:W-:-:S06]  /*0b60*/  UIADD3 UR6, UPT, UPT, UR4, 0x1, URZ ;  /* 0x0000000104067890 */ /* 0x000fcc000fffe0ff */
[----:B------:R-:W-:-:S13]  /*0b70*/  ISETP.LE.AND P6, PT, R0, UR6, PT ;  /* 0x0000000600007c0c */ /* 0x000fda000bfc3270 */
[----:B------:R-:W2:Y:S01]  /*0b80*/  @!P6 LDG.E R15, desc[UR8][R6.64+-0xc] ;  /* 0xfffff408060fe981 */ /* 0x000ea2000c1e1900 */
[----:B------:R-:W-:Y:S02]  /*0b90*/  UIADD3 UR6, UPT, UPT, UR4, 0x2, URZ ;  /* 0x0000000204067890 */ /* 0x000fe4000fffe0ff */
[----:B------:R-:W-:-:S04]  /*0ba0*/  ISETP.LE.AND P1, PT, R0, UR4, PT ;  /* 0x0000000400007c0c */ /* 0x000fc8000bf23270 */
[----:B------:R-:W-:-:S09]  /*0bb0*/  ISETP.LE.AND P0, PT, R0, UR6, PT ;  /* 0x0000000600007c0c */ /* 0x000fd2000bf03270 */
[----:B------:R-:W0:Y:S04]  /*0bc0*/  @!P1 LDC.64 R12, c[0x0][0x388] ;  /* 0x0000e200ff0c9b82 */ /* 0x000e280000000a00 */
[----:B------:R-:W3:Y:S01]  /*0bd0*/  @!P0 LDG.E R25, desc[UR8][R6.64+-0x8] ;  /* 0xfffff80806198981 */ /* 0x000ee2000c1e1900 */
[----:B------:R-:W-:-:S06]  /*0be0*/  UIADD3 UR6, UPT, UPT, UR4, 0x3, URZ ;  /* 0x0000000304067890 */ /* 0x000fcc000fffe0ff */
[----:B------:R-:W-:-:S13]  /*0bf0*/  ISETP.LE.AND P2, PT, R0, UR6, PT ;  /* 0x0000000600007c0c */ /* 0x000fda000bf43270 */
[----:B------:R-:W4:Y:S01]  /*0c00*/  @!P2 LDG.E R21, desc[UR8][R6.64+-0x4] ;  /* 0xfffffc080615a981 */ /* 0x000f22000c1e1900 */
[----:B0-----:R-:W-:Y:S01]  /*0c10*/  @!P1 IMAD.WIDE R12, R2, 0x4, R12 ;  /* 0x00000004020c9825 */ /* 0x001fe200078e020c */
[----:B------:R-:W-:Y:S01]  /*0c20*/  UIADD3 UR6, UPT, UPT, UR4, 0x4, URZ ;  /* 0x0000000404067890 */ /* 0x000fe2000fffe0ff */
[----:B------:R-:W-:-:S03]  /*0c30*/  @!P6 MOV R14, 0x3bbb989d ;  /* 0x3bbb989d000ee802 */ /* 0x000fc60000000f00 */
[----:B------:R0:W5:Y:S01]  /*0c40*/  @!P1 LDG.E R23, desc[UR8][R12.64] ;  /* 0x000000080c179981 */ /* 0x000162000c1e1900 */
[----:B------:R-:W-:Y:S02]  /*0c50*/  @!P6 MOV R17, 0x437c0000 ;  /* 0x437c00000011e802 */ /* 0x000fe40000000f00 */
[C---:B------:R-:W-:Y:S01]  /*0c60*/  ISETP.LE.AND P3, PT, R0.reuse, UR6, PT ;  /* 0x0000000600007c0c */ /* 0x040fe2000bf63270 */
[----:B------:R-:W-:Y:S01]  /*0c70*/  UIADD3 UR6, UPT, UPT, UR4, 0x5, URZ ;  /* 0x0000000504067890 */ /* 0x000fe2000fffe0ff */
[----:B------:R-:W1:Y:S05]  /*0c80*/  @P6 MUFU.EX2 R18, R8 ;  /* 0x0000000800126308 */ /* 0x000e6a0000000800 */
[----:B------:R-:W-:-:S06]  /*0c90*/  ISETP.LE.AND P4, PT, R0, UR6, PT ;  /* 0x0000000600007c0c */ /* 0x000fcc000bf83270 */
[----:B------:R-:W5:Y:S01]  /*0ca0*/  @!P3 LDG.E R19, desc[UR8][R6.64] ;  /* 0x000000080613b981 */ /* 0x000f62000c1e1900 */
[----:B------:R-:W-:Y:S02]  /*0cb0*/  UIADD3 UR7, UPT, UPT, UR4, 0x6, URZ ;  /* 0x0000000604077890 */ /* 0x000fe4000fffe0ff */
[----:B------:R-:W-:-:S04]  /*0cc0*/  UIADD3 UR6, UPT, UPT, UR4, 0x7, URZ ;  /* 0x0000000704067890 */ /* 0x000fc8000fffe0ff */
[----:B------:R-:W-:Y:S01]  /*0cd0*/  ISETP.LE.AND P5, PT, R0, UR7, PT ;  /* 0x0000000700007c0c */ /* 0x000fe2000bfa3270 */
[----:B--2---:R-:W-:-:S04]  /*0ce0*/  @!P6 FADD R15, R15, -R4 ;  /* 0x800000040f0fe221 */ /* 0x004fc80000000000 */
[----:B------:R-:W-:-:S04]  /*0cf0*/  @!P6 FFMA.SAT R14, R15, R14, 0.5 ;  /* 0x3f0000000f0ee423 */ /* 0x000fc8000000200e */
[----:B------:R-:W-:Y:S02]  /*0d00*/  @!P6 FFMA.RM R14, R14, R17, 12582913 ;  /* 0x4b4000010e0ee423 */ /* 0x000fe40000004011 */
[----:B------:R-:W2:Y:S02]  /*0d10*/  @!P4 LDG.E R17, desc[UR8][R6.64+0x4] ;  /* 0x000004080611c981 */ /* 0x000ea4000c1e1900 */
[----:B------:R-:W-:-:S04]  /*0d20*/  @!P6 FADD R16, R14, -12583039 ;  /* 0xcb40007f0e10e421 */ /* 0x000fc80000000000 */
[----:B------:R-:W-:-:S04]  /*0d30*/  @!P6 FFMA R16, R15, 1.4426950216293334961, -R16 ;  /* 0x3fb8aa3b0f10e823 */ /* 0x000fc80000000810 */
[----:B------:R-:W-:Y:S01]  /*0d40*/  @!P6 FFMA R16, R15, 1.925963033500011079e-08, R16 ;  /* 0x32a570600f10e823 */ /* 0x000fe20000000010 */
[----:B0-----:R-:W-:Y:S01]  /*0d50*/  @!P6 SHF.L.U32 R12, R14, 0x17, RZ ;  /* 0x000000170e0ce819 */ /* 0x001fe200000006ff */
[----:B------:R-:W2:Y:S02]  /*0d60*/  @!P5 LDG.E R15, desc[UR8][R6.64+0x8] ;  /* 0x00000808060fd981 */ /* 0x000ea4000c1e1900 */
[----:B------:R-:W0:Y:S01]  /*0d70*/  @!P6 MUFU.EX2 R13, R16 ;  /* 0x00000010000de308 */ /* 0x000e220000000800 */
[----:B-1----:R-:W-:Y:S01]  /*0d80*/  @P6 FMUL R14, R11, R18 ;  /* 0x000000120b0e6220 */ /* 0x002fe20000400000 */
[----:B0-----:R-:W-:Y:S01]  /*0d90*/  @!P6 FMUL R14, R12, R13 ;  /* 0x0000000d0c0ee220 */ /* 0x001fe20000400000 */
[----:B------:R-:W-:-:S13]  /*0da0*/  ISETP.LE.AND P6, PT, R0, UR6, PT ;  /* 0x0000000600007c0c */ /* 0x000fda000bfc3270 */
[----:B------:R0:W2:Y:S01]  /*0db0*/  @!P6 LDG.E R13, desc[UR8][R6.64+0xc] ;  /* 0x00000c08060de981 */ /* 0x0000a2000c1e1900 */
[----:B------:R-:W-:Y:S01]  /*0dc0*/  @!P0 MOV R12, 0x3bbb989d ;  /* 0x3bbb989d000c8802 */ /* 0x000fe20000000f00 */
[----:B---3--:R-:W-:Y:S01]  /*0dd0*/  @!P0 FADD R25, R25, -R4 ;  /* 0x8000000419198221 */ /* 0x008fe20000000000 */
[----:B------:R-:W-:-:S03]  /*0de0*/  @!P0 MOV R27, 0x437c0000 ;  /* 0x437c0000001b8802 */ /* 0x000fc60000000f00 */
[----:B------:R-:W-:-:S04]  /*0df0*/  @!P0 FFMA.SAT R16, R25, R12, 0.5 ;  /* 0x3f00000019108423 */ /* 0x000fc8000000200c */
[----:B------:R-:W-:-:S04]  /*0e00*/  @!P0 FFMA.RM R16, R16, R27, 12582913 ;  /* 0x4b40000110108423 */ /* 0x000fc8000000401b */
[----:B------:R-:W-:-:S04]  /*0e10*/  @!P0 FADD R18, R16, -12583039 ;  /* 0xcb40007f10128421 */ /* 0x000fc80000000000 */
[----:B------:R-:W-:-:S04]  /*0e20*/  @!P0 FFMA R18, R25, 1.4426950216293334961, -R18 ;  /* 0x3fb8aa3b19128823 */ /* 0x000fc80000000812 */
[----:B------:R-:W-:Y:S01]  /*0e30*/  @!P0 FFMA R18, R25, 1.925963033500011079e-08, R18 ;  /* 0x32a5706019128823 */ /* 0x000fe20000000012 */
[----:B------:R-:W1:Y:S01]  /*0e40*/  @P0 MUFU.EX2 R12, R8 ;  /* 0x00000008000c0308 */ /* 0x000e620000000800 */
[----:B------:R-:W-:Y:S01]  /*0e50*/  @!P2 MOV R20, 0x3bbb989d ;  /* 0x3bbb989d0014a802 */ /* 0x000fe20000000f00 */
[----:B----4-:R-:W-:-:S06]  /*0e60*/  @!P2 FADD R21, R21, -R4 ;  /* 0x800000041515a221 */ /* 0x010fcc0000000000 */
[----:B------:R-:W3:Y:S01]  /*0e70*/  @!P0 MUFU.EX2 R18, R18 ;  /* 0x0000001200128308 */ /* 0x000ee20000000800 */
[----:B------:R-:W-:Y:S01]  /*0e80*/  @!P2 MOV R27, 0x437c0000 ;  /* 0x437c0000001ba802 */ /* 0x000fe20000000f00 */
[----:B------:R-:W-:Y:S01]  /*0e90*/  @!P2 FFMA.SAT R20, R21, R20, 0.5 ;  /* 0x3f0000001514a423 */ /* 0x000fe20000002014 */
[----:B------:R-:W-:-:S03]  /*0ea0*/  @!P0 SHF.L.U32 R25, R16, 0x17, RZ ;  /* 0x0000001710198819 */ /* 0x000fc600000006ff */
[----:B------:R-:W-:Y:S01]  /*0eb0*/  @!P2 FFMA.RM R16, R20, R27, 12582913 ;  /* 0x4b4000011410a423 */ /* 0x000fe2000000401b */
[----:B-1----:R-:W-:Y:S01]  /*0ec0*/  @P0 FMUL R12, R11, R12 ;  /* 0x0000000c0b0c0220 */ /* 0x002fe20000400000 */
[----:B------:R-:W-:Y:S01]  /*0ed0*/  @!P1 MOV R20, 0x3bbb989d ;  /* 0x3bbb989d00149802 */ /* 0x000fe20000000f00 */
[----:B-----5:R-:W-:Y:S01]  /*0ee0*/  @!P1 FADD R23, R23, -R4 ;  /* 0x8000000417179221 */ /* 0x020fe20000000000 */
[----:B---3--:R-:W-:Y:S01]  /*0ef0*/  @!P0 FMUL R12, R25, R18 ;  /* 0x00000012190c8220 */ /* 0x008fe20000400000 */
[----:B------:R-:W-:Y:S01]  /*0f00*/  @!P2 FADD R18, R16, -12583039 ;  /* 0xcb40007f1012a421 */ /* 0x000fe20000000000 */
[----:B------:R-:W-:-:S03]  /*0f10*/  @!P1 MOV R25, 0x437c0000 ;  /* 0x437c000000199802 */ /* 0x000fc60000000f00 */
[----:B------:R-:W-:Y:S01]  /*0f20*/  @!P2 FFMA R22, R21, 1.4426950216293334961, -R18 ;  /* 0x3fb8aa3b1516a823 */ /* 0x000fe20000000812 */
[----:B------:R-:W-:-:S03]  /*0f30*/  @!P1 FFMA.SAT R20, R23, R20, 0.5 ;  /* 0x3f00000017149423 */ /* 0x000fc60000002014 */
[----:B------:R-:W-:Y:S01]  /*0f40*/  @!P2 FFMA R21, R21, 1.925963033500011079e-08, R22 ;  /* 0x32a570601515a823 */ /* 0x000fe20000000016 */
[----:B------:R-:W-:Y:S01]  /*0f50*/  @!P1 FFMA.RM R20, R20, R25, 12582913 ;  /* 0x4b40000114149423 */ /* 0x000fe20000004019 */
[----:B------:R-:W1:Y:S03]  /*0f60*/  @P2 MUFU.EX2 R18, R8 ;  /* 0x0000000800122308 */ /* 0x000e660000000800 */
[----:B------:R-:W-:-:S05]  /*0f70*/  @!P1 FADD R22, R20, -12583039 ;  /* 0xcb40007f14169421 */ /* 0x000fca0000000000 */
[----:B------:R-:W3:Y:S01]  /*0f80*/  @!P2 MUFU.EX2 R21, R21 ;  /* 0x000000150015a308 */ /* 0x000ee20000000800 */
[----:B------:R-:W-:Y:S01]  /*0f90*/  @!P1 FFMA R22, R23, 1.4426950216293334961, -R22 ;  /* 0x3fb8aa3b17169823 */ /* 0x000fe20000000816 */
[----:B------:R-:W-:Y:S01]  /*0fa0*/  @!P3 MOV R24, 0x3bbb989d ;  /* 0x3bbb989d0018b802 */ /* 0x000fe20000000f00 */
[----:B------:R-:W-:Y:S01]  /*0fb0*/  @!P3 FADD R19, R19, -R4 ;  /* 0x800000041313b221 */ /* 0x000fe20000000000 */
[----:B------:R-:W-:Y:S01]  /*0fc0*/  @!P3 MOV R26, 0x437c0000 ;  /* 0x437c0000001ab802 */ /* 0x000fe20000000f00 */
[----:B------:R-:W-:Y:S02]  /*0fd0*/  @!P1 FFMA R22, R23, 1.925963033500011079e-08, R22 ;  /* 0x32a5706017169823 */ /* 0x000fe40000000016 */
[----:B------:R-:W-:Y:S01]  /*0fe0*/  @!P3 FFMA.SAT R23, R19, R24, 0.5 ;  /* 0x3f0000001317b423 */ /* 0x000fe20000002018 */
[----:B------:R-:W-:Y:S01]  /*0ff0*/  @!P2 SHF.L.U32 R24, R16, 0x17, RZ ;  /* 0x000000171018a819 */ /* 0x000fe200000006ff */
[----:B-1----:R-:W-:Y:S02]  /*1000*/  @P2 FMUL R18, R11, R18 ;  /* 0x000000120b122220 */ /* 0x002fe40000400000 */
[----:B------:R-:W-:Y:S01]  /*1010*/  @!P3 FFMA.RM R16, R23, R26, 12582913 ;  /* 0x4b4000011710b423 */ /* 0x000fe2000000401a */
[----:B------:R-:W1:Y:S03]  /*1020*/  @!P1 MUFU.EX2 R22, R22 ;  /* 0x0000001600169308 */ /* 0x000e660000000800 */
[----:B------:R-:W-:Y:S01]  /*1030*/  @!P3 FADD R26, R16, -12583039 ;  /* 0xcb40007f101ab421 */ /* 0x000fe20000000000 */
[----:B---3--:R-:W-:-:S04]  /*1040*/  @!P2 FMUL R18, R24, R21 ;  /* 0x000000151812a220 */ /* 0x008fc80000400000 */
[----:B------:R-:W3:Y:S01]  /*1050*/  @P1 MUFU.EX2 R24, R8 ;  /* 0x0000000800181308 */ /* 0x000ee20000000800 */
[----:B------:R-:W-:Y:S01]  /*1060*/  @!P1 SHF.L.U32 R23, R20, 0x17, RZ ;  /* 0x0000001714179819 */ /* 0x000fe200000006ff */
[C---:B------:R-:W-:Y:S01]  /*1070*/  @!P3 FFMA R26, R19.reuse, 1.4426950216293334961, -R26 ;  /* 0x3fb8aa3b131ab823 */ /* 0x040fe2000000081a */
[----:B------:R-:W-:Y:S02]  /*1080*/  @!P4 MOV R20, 0x3bbb989d ;  /* 0x3bbb989d0014c802 */ /* 0x000fe40000000f00 */
[----:B------:R-:W-:Y:S01]  /*1090*/  @!P4 MOV R28, 0x437c0000 ;  /* 0x437c0000001cc802 */ /* 0x000fe20000000f00 */
[----:B------:R-:W-:Y:S01]  /*10a0*/  @!P3 FFMA R26, R19, 1.925963033500011079e-08, R26 ;  /* 0x32a57060131ab823 */ /* 0x000fe2000000001a */
[----:B-1----:R-:W-:Y:S01]  /*10b0*/  @!P1 FMUL R22, R23, R22 ;  /* 0x0000001617169220 */ /* 0x002fe20000400000 */
[----:B---3--:R-:W-:-:S04]  /*10c0*/  @P1 FMUL R22, R11, R24 ;  /* 0x000000180b161220 */ /* 0x008fc80000400000 */
[----:B------:R-:W-:Y:S02]  /*10d0*/  FADD R25, R22, R3 ;  /* 0x0000000316197221 */ /* 0x000fe40000000000 */
[----:B------:R-:W1:Y:S01]  /*10e0*/  @P4 MUFU.EX2 R22, R8 ;  /* 0x0000000800164308 */ /* 0x000e620000000800 */
[----:B------:R-:W-:-:S06]  /*10f0*/  UIADD3 UR4, UPT, UPT, UR4, 0x8, URZ ;  /* 0x0000000804047890 */ /* 0x000fcc000fffe0ff */
[----:B------:R-:W-:Y:S01]  /*1100*/  ISETP.NE.AND P0, PT, R10, UR4, PT ;  /* 0x000000040a007c0c */ /* 0x000fe2000bf05270 */
[----:B-1----:R-:W-:Y:S01]  /*1110*/  @P4 FMUL R22, R11, R22 ;  /* 0x000000160b164220 */ /* 0x002fe20000400000 */
[----:B0-----:R-:W-:Y:S02]  /*1120*/  IADD3 R6, P1, PT, R6, 0x20, RZ ;  /* 0x0000002006067810 */ /* 0x001fe40007f3e0ff */
[----:B------:R-:W-:Y:S02]  /*1130*/  IADD3 R2, PT, PT, R2, 0x8, RZ ;  /* 0x0000000802027810 */ /* 0x000fe40007ffe0ff */
[----:B------:R-:W-:Y:S01]  /*1140*/  IADD3.X R7, PT, PT, RZ, R7, RZ, P1, !PT ;  /* 0x00000007ff077210 */ /* 0x000fe20000ffe4ff */
[----:B--2---:R-:W-:-:S04]  /*1150*/  @!P4 FADD R21, R17, -R4 ;  /* 0x800000041115c221 */ /* 0x004fc80000000000 */
[----:B------:R-:W-:-:S04]  /*1160*/  @!P4 FFMA.SAT R19, R21, R20, 0.5 ;  /* 0x3f0000001513c423 */ /* 0x000fc80000002014 */
[----:B------:R-:W-:-:S04]  /*1170*/  @!P4 FFMA.RM R19, R19, R28, 12582913 ;  /* 0x4b4000011313c423 */ /* 0x000fc8000000401c */
[----:B------:R-:W-:-:S04]  /*1180*/  @!P4 FADD R24, R19, -12583039 ;  /* 0xcb40007f1318c421 */ /* 0x000fc80000000000 */
[----:B------:R-:W-:Y:S01]  /*1190*/  @!P4 FFMA R24, R21, 1.4426950216293334961, -R24 ;  /* 0x3fb8aa3b1518c823 */ /* 0x000fe20000000818 */
[----:B------:R-:W-:Y:S01]  /*11a0*/  @!P5 MOV R20, 0x3bbb989d ;  /* 0x3bbb989d0014d802 */ /* 0x000fe20000000f00 */
[----:B------:R-:W-:Y:S02]  /*11b0*/  @!P5 FADD R23, R15, -R4 ;  /* 0x800000040f17d221 */ /* 0x000fe40000000000 */
[----:B------:R-:W-:Y:S01]  /*11c0*/  @!P4 FFMA R3, R21, 1.925963033500011079e-08, R24 ;  /* 0x32a570601503c823 */ /* 0x000fe20000000018 */
[----:B------:R-:W-:Y:S01]  /*11d0*/  FADD R21, R25, R14 ;  /* 0x0000000e19157221 */ /* 0x000fe20000000000 */
[----:B------:R-:W-:Y:S01]  /*11e0*/  @!P6 MOV R14, 0x3bbb989d ;  /* 0x3bbb989d000ee802 */ /* 0x000fe20000000f00 */
[----:B------:R-:W-:Y:S01]  /*11f0*/  @!P5 FFMA.SAT R15, R23, R20, 0.5 ;  /* 0x3f000000170fd423 */ /* 0x000fe20000002014 */
[----:B------:R-:W-:Y:S02]  /*1200*/  @!P5 MOV R28, 0x437c0000 ;  /* 0x437c0000001cd802 */ /* 0x000fe40000000f00 */
[----:B------:R-:W-:-:S03]  /*1210*/  @!P6 MOV R25, 0x437c0000 ;  /* 0x437c00000019e802 */ /* 0x000fc60000000f00 */
[----:B------:R-:W-:Y:S01]  /*1220*/  @!P5 FFMA.RM R15, R15, R28, 12582913 ;  /* 0x4b4000010f0fd423 */ /* 0x000fe2000000401c */
[----:B------:R-:W0:Y:S03]  /*1230*/  @P3 MUFU.EX2 R20, R8 ;  /* 0x0000000800143308 */ /* 0x000e260000000800 */
[----:B------:R-:W-:Y:S01]  /*1240*/  @!P5 FADD R24, R15, -12583039 ;  /* 0xcb40007f0f18d421 */ /* 0x000fe20000000000 */
[----:B------:R-:W-:-:S04]  /*1250*/  @!P6 FADD R13, R13, -R4 ;  /* 0x800000040d0de221 */ /* 0x000fc80000000000 */
[----:B------:R-:W-:-:S04]  /*1260*/  @!P6 FFMA.SAT R14, R13, R14, 0.5 ;  /* 0x3f0000000d0ee423 */ /* 0x000fc8000000200e */
[----:B------:R-:W-:Y:S01]  /*1270*/  @!P6 FFMA.RM R14, R14, R25, 12582913 ;  /* 0x4b4000010e0ee423 */ /* 0x000fe20000004019 */
[----:B------:R1:W2:Y:S01]  /*1280*/  @!P3 MUFU.EX2 R17, R26 ;  /* 0x0000001a0011b308 */ /* 0x0002a20000000800 */
[C---:B------:R-:W-:Y:S02]  /*1290*/  @!P5 FFMA R24, R23.reuse, 1.4426950216293334961, -R24 ;  /* 0x3fb8aa3b1718d823 */ /* 0x040fe40000000818 */
[----:B------:R-:W-:Y:S02]  /*12a0*/  @!P6 FADD R28, R14, -12583039 ;  /* 0xcb40007f0e1ce421 */ /* 0x000fe40000000000 */
[----:B------:R-:W-:Y:S02]  /*12b0*/  @!P5 FFMA R23, R23, 1.925963033500011079e-08, R24 ;  /* 0x32a570601717d823 */ /* 0x000fe40000000018 */
[----:B------:R-:W-:Y:S01]  /*12c0*/  @!P6 FFMA R28, R13, 1.4426950216293334961, -R28 ;  /* 0x3fb8aa3b0d1ce823 */ /* 0x000fe2000000081c */
[----:B------:R-:W3:Y:S01]  /*12d0*/  @!P4 MUFU.EX2 R3, R3 ;  /* 0x000000030003c308 */ /* 0x000ee20000000800 */
[----:B------:R-:W-:-:S02]  /*12e0*/  FADD R21, R21, R12 ;  /* 0x0000000c15157221 */ /* 0x000fc40000000000 */
[----:B------:R-:W-:Y:S01]  /*12f0*/  @!P6 FFMA R13, R13, 1.925963033500011079e-08, R28 ;  /* 0x32a570600d0de823 */ /* 0x000fe2000000001c */
[----:B-1----:R-:W-:-:S04]  /*1300*/  @!P3 SHF.L.U32 R26, R16, 0x17, RZ ;  /* 0x00000017101ab819 */ /* 0x002fc800000006ff */
[----:B------:R-:W1:Y:S01]  /*1310*/  @P5 MUFU.EX2 R24, R8 ;  /* 0x0000000800185308 */ /* 0x000e620000000800 */
[----:B------:R-:W-:-:S07]  /*1320*/  FADD R18, R21, R18 ;  /* 0x0000001215127221 */ /* 0x000fce0000000000 */
[----:B------:R-:W4:Y:S01]  /*1330*/  @!P5 MUFU.EX2 R12, R23 ;  /* 0x00000017000cd308 */ /* 0x000f220000000800 */
[----:B0-----:R-:W-:Y:S01]  /*1340*/  @P3 FMUL R21, R11, R20 ;  /* 0x000000140b153220 */ /* 0x001fe20000400000 */
[----:B------:R-:W-:-:S06]  /*1350*/  @!P4 SHF.L.U32 R20, R19, 0x17, RZ ;  /* 0x000000171314c819 */ /* 0x000fcc00000006ff */
[----:B------:R-:W0:Y:S01]  /*1360*/  @P6 MUFU.EX2 R16, R8 ;  /* 0x0000000800106308 */ /* 0x000e220000000800 */
[----:B--2---:R-:W-:-:S07]  /*1370*/  @!P3 FMUL R21, R26, R17 ;  /* 0x000000111a15b220 */ /* 0x004fce0000400000 */
[----:B------:R-:W2:Y:S01]  /*1380*/  @!P6 MUFU.EX2 R13, R13 ;  /* 0x0000000d000de308 */ /* 0x000ea20000000800 */
[----:B------:R-:W-:Y:S01]  /*1390*/  @!P5 SHF.L.U32 R15, R15, 0x17, RZ ;  /* 0x000000170f0fd819 */ /* 0x000fe200000006ff */
[----:B------:R-:W-:Y:S01]  /*13a0*/  FADD R21, R18, R21 ;  /* 0x0000001512157221 */ /* 0x000fe20000000000 */
[----:B---3--:R-:W-:Y:S01]  /*13b0*/  @!P4 FMUL R22, R20, R3 ;  /* 0x000000031416c220 */ /* 0x008fe20000400000 */
[----:B-1----:R-:W-:Y:S01]  /*13c0*/  @P5 FMUL R24, R11, R24 ;  /* 0x000000180b185220 */ /* 0x002fe20000400000 */
[----:B------:R-:W-:Y:S01]  /*13d0*/  @!P6 SHF.L.U32 R14, R14, 0x17, RZ ;  /* 0x000000170e0ee819 */ /* 0x000fe200000006ff */
[----:B----4-:R-:W-:Y:S01]  /*13e0*/  @!P5 FMUL R24, R15, R12 ;  /* 0x0000000c0f18d220 */ /* 0x010fe20000400000 */
[----:B------:R-:W-:Y:S01]  /*13f0*/  FADD R21, R21, R22 ;  /* 0x0000001615157221 */ /* 0x000fe20000000000 */
[----:B0-----:R-:W-:-:S03]  /*1400*/  @P6 FMUL R3, R11, R16 ;  /* 0x000000100b036220 */ /* 0x001fc60000400000 */
[----:B------:R-:W-:Y:S01]  /*1410*/  FADD R24, R21, R24 ;  /* 0x0000001815187221 */ /* 0x000fe20000000000 */
[----:B--2---:R-:W-:-:S04]  /*1420*/  @!P6 FMUL R3, R14, R13 ;  /* 0x0000000d0e03e220 */ /* 0x004fc80000400000 */
[----:B------:R-:W-:Y:S01]  /*1430*/  FADD R3, R24, R3 ;  /* 0x0000000318037221 */ /* 0x000fe20000000000 */
[----:B------:R-:W-:Y:S06]  /*1440*/  @P0 BRA `(.L_x_8) ;  /* 0xfffffff400c40947 */ /* 0x000fec000383ffff */
.L_x_7:
[----:B------:R-:W-:Y:S05]  /*1450*/  BRA.U !UP1, `(.L_x_6) ;  /* 0x0000000909587547 */ /* 0x000fea000b800000 */
[----:B------:R-:W0:Y:S01]  /*1460*/  LDCU UR4, c[0x0][0x394] ;  /* 0x00007280ff0477ac */ /* 0x000e220008000800 */
[----:B------:R-:W-:Y:S02]  /*1470*/  UISETP.GE.U32.AND UP0, UPT, UR5, 0x4, UPT ;  /* 0x000000040500788c */ /* 0x000fe4000bf06070 */
[----:B0-----:R-:W-:-:S04]  /*1480*/  ULOP3.LUT UR6, UR4, 0x3, URZ, 0xc0, !UPT ;  /* 0x0000000304067892 */ /* 0x001fc8000f8ec0ff */
[----:B------:R-:W-:-:S03]  /*1490*/  UISETP.NE.AND UP1, UPT, UR6, URZ, UPT ;  /* 0x000000ff0600728c */ /* 0x000fc6000bf25270 */
[----:B------:R-:W-:Y:S08]  /*14a0*/  BRA.U !UP0, `(.L_x_9) ;  /* 0x0000000508307547 */ /* 0x000ff0000b800000 */
[C---:B------:R-:W-:Y:S01]  /*14b0*/  ISETP.GE.AND P0, PT, R10.reuse, R0, PT ;  /* 0x000000000a00720c */ /* 0x040fe20003f06270 */
[----:B------:R-:W0:Y:S01]  /*14c0*/  LDCU.64 UR10, c[0x0][0x388] ;  /* 0x00007100ff0a77ac */ /* 0x000e220008000a00 */
[----:B------:R-:W-:Y:S02]  /*14d0*/  IADD3 R13, PT, PT, R10, 0x1, RZ ;  /* 0x000000010a0d7810 */ /* 0x000fe40007ffe0ff */
[----:B------:R-:W-:Y:S02]  /*14e0*/  IADD3 R2, P3, PT, R9, R10, RZ ;  /* 0x0000000a09027210 */ /* 0x000fe40007f7e0ff */
[----:B------:R-:W-:-:S07]  /*14f0*/  ISETP.GE.AND P1, PT, R13, R0, PT ;  /* 0x000000000d00720c */ /* 0x000fce0003f26270 */
[----:B------:R-:W1:Y:S01]  /*1500*/  @!P0 LDC.64 R14, c[0x0][0x388] ;  /* 0x0000e200ff0e8b82 */ /* 0x000e620000000a00 */
[----:B------:R-:W-:-:S05]  /*1510*/  @!P0 IADD3 R7, PT, PT, R9, R10, RZ ;  /* 0x0000000a09078210 */ /* 0x000fca0007ffe0ff */
[----:B-1----:R-:W-:Y:S01]  /*1520*/  @!P0 IMAD.WIDE R14, R7, 0x4, R14 ;  /* 0x00000004070e8825 */ /* 0x002fe200078e020e */
[----:B------:R-:W-:-:S04]  /*1530*/  IADD3 R7, PT, PT, R10, 0x2, RZ ;  /* 0x000000020a077810 */ /* 0x000fc80007ffe0ff */
[----:B------:R-:W-:Y:S01]  /*1540*/  ISETP.GE.AND P2, PT, R7, R0, PT ;  /* 0x000000000700720c */ /* 0x000fe20003f46270 */
[----:B------:R1:W2:Y:S01]  /*1550*/  @!P0 LDG.E R15, desc[UR8][R14.64] ;  /* 0x000000080e0f8981 */ /* 0x0002a2000c1e1900 */
[----:B------:R-:W-:Y:S02]  /*1560*/  LEA.HI.X.SX32 R7, R9, RZ, 0x1, P3 ;  /* 0x000000ff09077211 */ /* 0x000fe400018f0eff */
[----:B0-----:R-:W-:-:S04]  /*1570*/  LEA R12, P3, R2, UR10, 0x2 ;  /* 0x0000000a020c7c11 */ /* 0x001fc8000f8610ff */
[----:B------:R-:W-:Y:S02]  /*1580*/  LEA.HI.X R13, R2, UR11, R7, 0x2, P3 ;  /* 0x0000000b020d7c11 */ /* 0x000fe400098f1407 */
[----:B------:R-:W-:-:S03]  /*1590*/  IADD3 R7, PT, PT, R10, 0x3, RZ ;  /* 0x000000030a077810 */ /* 0x000fc60007ffe0ff */
[----:B------:R-:W3:Y:S01]  /*15a0*/  @!P1 LDG.E R17, desc[UR8][R12.64+0x4] ;  /* 0x000004080c119981 */ /* 0x000ee2000c1e1900 */
[----:B------:R-:W-:-:S03]  /*15b0*/  ISETP.GE.AND P3, PT, R7, R0, PT ;  /* 0x000000000700720c */ /* 0x000fc60003f66270 */
[----:B------:R-:W4:Y:S10]  /*15c0*/  @!P2 LDG.E R21, desc[UR8][R12.64+0x8] ;  /* 0x000008080c15a981 */ /* 0x000f34000c1e1900 */
[----:B------:R0:W5:Y:S01]  /*15d0*/  @!P3 LDG.E R19, desc[UR8][R12.64+0xc] ;  /* 0x00000c080c13b981 */ /* 0x000162000c1e1900 */
[----:B------:R-:W-:Y:S01]  /*15e0*/  @!P0 MOV R7, 0x3bbb989d ;  /* 0x3bbb989d00078802 */ /* 0x000fe20000000f00 */
[----:B------:R-:W0:Y:S01]  /*15f0*/  @P0 MUFU.EX2 R6, R8 ;  /* 0x0000000800060308 */ /* 0x000e220000000800 */
[----:B-1----:R-:W-:-:S02]  /*1600*/  @!P0 MOV R14, 0x437c0000 ;  /* 0x437c0000000e8802 */ /* 0x002fc40000000f00 */
[----:B------:R-:W-:Y:S02]  /*1610*/  @!P2 MOV R20, 0x3bbb989d ;  /* 0x3bbb989d0014a802 */ /* 0x000fe40000000f00 */
[----:B------:R-:W-:Y:S02]  /*1620*/  @!P1 MOV R23, 0x437c0000 ;  /* 0x437c000000179802 */ /* 0x000fe40000000f00 */
[----:B------:R-:W-:Y:S01]  /*1630*/  @!P2 MOV R25, 0x437c0000 ;  /* 0x437c00000019a802 */ /* 0x000fe20000000f00 */
[----:B------:R-:W1:Y:S01]  /*1640*/  @P1 MUFU.EX2 R2, R8 ;  /* 0x0000000800021308 */ /* 0x000e620000000800 */
[----:B------:R-:W-:Y:S02]  /*1650*/  @!P3 MOV R22, 0x3bbb989d ;  /* 0x3bbb989d0016b802 */ /* 0x000fe40000000f00 */
[----:B------:R-:W-:Y:S02]  /*1660*/  @!P3 MOV R24, 0x437c0000 ;  /* 0x437c00000018b802 */ /* 0x000fe40000000f00 */
[----:B------:R-:W-:-:S03]  /*1670*/  IADD3 R10, PT, PT, R10, 0x4, RZ ;  /* 0x000000040a0a7810 */ /* 0x000fc60007ffe0ff */
[----:B0-----:R-:W0:Y:S01]  /*1680*/  @P2 MUFU.EX2 R12, R8 ;  /* 0x00000008000c2308 */ /* 0x001e220000000800 */
[C---:B------:R-:W-:Y:S01]  /*1690*/  @P0 FMUL R6, R11.reuse, R6 ;  /* 0x000000060b060220 */ /* 0x040fe20000400000 */
[C---:B-1----:R-:W-:Y:S01]  /*16a0*/  @P1 FMUL R2, R11.reuse, R2 ;  /* 0x000000020b021220 */ /* 0x042fe20000400000 */
[----:B0-----:R-:W-:Y:S01]  /*16b0*/  @P2 FMUL R12, R11, R12 ;  /* 0x0000000c0b0c2220 */ /* 0x001fe20000400000 */
[----:B--2---:R-:W-:-:S04]  /*16c0*/  @!P0 FADD R16, R15, -R4 ;  /* 0x800000040f108221 */ /* 0x004fc80000000000 */
[----:B------:R-:W-:-:S04]  /*16d0*/  @!P0 FFMA.SAT R7, R16, R7, 0.5 ;  /* 0x3f00000010078423 */ /* 0x000fc80000002007 */
[----:B------:R-:W-:Y:S01]  /*16e0*/  @!P0 FFMA.RM R7, R7, R14, 12582913 ;  /* 0x4b40000107078423 */ /* 0x000fe2000000400e */
[----:B------:R-:W-:Y:S01]  /*16f0*/  @!P1 MOV R14, 0x3bbb989d ;  /* 0x3bbb989d000e9802 */ /* 0x000fe20000000f00 */
[--C-:B---3--:R-:W-:Y:S02]  /*1700*/  @!P1 FADD R17, R17, -R4.reuse ;  /* 0x8000000411119221 */ /* 0x108fe40000000000 */
[C---:B------:R-:W-:Y:S01]  /*1710*/  @!P0 FADD R13, R7.reuse, -12583039 ;  /* 0xcb40007f070d8421 */ /* 0x040fe20000000000 */
[----:B------:R-:W-:Y:S01]  /*1720*/  @!P0 SHF.L.U32 R7, R7, 0x17, RZ ;  /* 0x0000001707078819 */ /* 0x000fe200000006ff */
[--C-:B----4-:R-:W-:Y:S01]  /*1730*/  @!P2 FADD R15, R21, -R4.reuse ;  /* 0x80000004150fa221 */ /* 0x110fe20000000000 */
[----:B------:R-:W-:Y:S01]  /*1740*/  @!P1 FFMA.SAT R14, R17, R14, 0.5 ;  /* 0x3f000000110e9423 */ /* 0x000fe2000000200e */
[----:B------:R-:W-:Y:S02]  /*1750*/  @!P0 FFMA R21, R16, 1.4426950216293334961, -R13 ;  /* 0x3fb8aa3b10158823 */ /* 0x000fe4000000080d */
[----:B------:R-:W-:Y:S01]  /*1760*/  @!P2 FFMA.SAT R20, R15, R20, 0.5 ;  /* 0x3f0000000f14a423 */ /* 0x000fe20000002014 */
[----:B------:R-:W-:Y:S01]  /*1770*/  @!P1 FFMA.RM R13, R14, R23, 12582913 ;  /* 0x4b4000010e0d9423 */ /* 0x000fe20000004017 */
[----:B------:R-:W-:Y:S01]  /*1780*/  @!P0 FFMA R18, R16, 1.925963033500011079e-08, R21 ;  /* 0x32a5706010128823 */ /* 0x000fe20000000015 */
[----:B------:R-:W-:Y:S01]  /*1790*/  @P3 MUFU.EX2 R14, R8 ;  /* 0x00000008000e3308 */ /* 0x000fe20000000800 */
[----:B------:R-:W-:Y:S01]  /*17a0*/  @!P2 FFMA.RM R16, R20, R25, 12582913 ;  /* 0x4b4000011410a423 */ /* 0x000fe20000004019 */
[----:B------:R-:W-:Y:S01]  /*17b0*/  @!P1 FADD R20, R13, -12583039 ;  /* 0xcb40007f0d149421 */ /* 0x000fe20000000000 */
[----:B-----5:R-:W-:Y:S01]  /*17c0*/  @!P3 FADD R19, R19, -R4 ;  /* 0x800000041313b221 */ /* 0x020fe20000000000 */
[----:B------:R-:W-:-:S02]  /*17d0*/  @!P1 SHF.L.U32 R13, R13, 0x17, RZ ;  /* 0x000000170d0d9819 */ /* 0x000fc400000006ff */
[----:B------:R-:W-:Y:S01]  /*17e0*/  @!P1 FFMA R20, R17, 1.4426950216293334961, -R20 ;  /* 0x3fb8aa3b11149823 */ /* 0x000fe20000000814 */
[----:B------:R-:W-:Y:S01]  /*17f0*/  @!P3 FFMA.SAT R21, R19, R22, 0.5 ;  /* 0x3f0000001315b423 */ /* 0x000fe20000002016 */
[C---:B------:R-:W-:Y:S01]  /*1800*/  @!P2 FADD R22, R16.reuse, -12583039 ;  /* 0xcb40007f1016a421 */ /* 0x040fe20000000000 */
[----:B------:R-:W0:Y:S01]  /*1810*/  @!P0 MUFU.EX2 R18, R18 ;  /* 0x0000001200128308 */ /* 0x000e220000000800 */
[----:B------:R-:W-:Y:S01]  /*1820*/  @!P1 FFMA R20, R17, 1.925963033500011079e-08, R20 ;  /* 0x32a5706011149823 */ /* 0x000fe20000000014 */
[----:B------:R-:W-:Y:S01]  /*1830*/  @!P3 FFMA.RM R17, R21, R24, 12582913 ;  /* 0x4b4000011511b423 */ /* 0x000fe20000004018 */
[----:B------:R-:W-:Y:S01]  /*1840*/  @!P2 FFMA R22, R15, 1.4426950216293334961, -R22 ;  /* 0x3fb8aa3b0f16a823 */ /* 0x000fe20000000816 */
[----:B------:R-:W-:Y:S02]  /*1850*/  @!P2 SHF.L.U32 R16, R16, 0x17, RZ ;  /* 0x000000171010a819 */ /* 0x000fe400000006ff */
[----:B------:R-:W-:Y:S01]  /*1860*/  @!P3 FADD R24, R17, -12583039 ;  /* 0xcb40007f1118b421 */ /* 0x000fe20000000000 */
[----:B------:R-:W-:Y:S01]  /*1870*/  @!P2 FFMA R15, R15, 1.925963033500011079e-08, R22 ;  /* 0x32a570600f0fa823 */ /* 0x000fe20000000016 */
[----:B------:R-:W1:Y:S01]  /*1880*/  @!P1 MUFU.EX2 R20, R20 ;  /* 0x0000001400149308 */ /* 0x000e620000000800 */
[----:B------:R-:W-:Y:S01]  /*1890*/  @!P3 SHF.L.U32 R17, R17, 0x17, RZ ;  /* 0x000000171111b819 */ /* 0x000fe200000006ff */
[----:B------:R-:W-:-:S04]  /*18a0*/  @!P3 FFMA R24, R19, 1.4426950216293334961, -R24 ;  /* 0x3fb8aa3b1318b823 */ /* 0x000fc80000000818 */
[----:B------:R-:W-:Y:S02]  /*18b0*/  @!P3 FFMA R24, R19, 1.925963033500011079e-08, R24 ;  /* 0x32a570601318b823 */ /* 0x000fe40000000018 */
[----:B------:R-:W2:Y:S01]  /*18c0*/  @!P2 MUFU.EX2 R15, R15 ;  /* 0x0000000f000fa308 */ /* 0x000ea20000000800 */
[----:B0-----:R-:W-:-:S04]  /*18d0*/  @!P0 FMUL R6, R7, R18 ;  /* 0x0000001207068220 */ /* 0x001fc80000400000 */
[----:B------:R-:W-:-:S03]  /*18e0*/  FADD R3, R3, R6 ;  /* 0x0000000603037221 */ /* 0x000fc60000000000 */
[----:B------:R-:W0:Y:S01]  /*18f0*/  @!P3 MUFU.EX2 R24, R24 ;  /* 0x000000180018b308 */ /* 0x000e220000000800 */
[----:B-1----:R-:W-:-:S04]  /*1900*/  @!P1 FMUL R2, R13, R20 ;  /* 0x000000140d029220 */ /* 0x002fc80000400000 */
[----:B------:R-:W-:Y:S01]  /*1910*/  FADD R7, R3, R2 ;  /* 0x0000000203077221 */ /* 0x000fe20000000000 */
[----:B------:R-:W-:Y:S01]  /*1920*/  @P3 FMUL R3, R11, R14 ;  /* 0x0000000e0b033220 */ /* 0x000fe20000400000 */
[----:B--2---:R-:W-:-:S04]  /*1930*/  @!P2 FMUL R12, R16, R15 ;  /* 0x0000000f100ca220 */ /* 0x004fc80000400000 */
[----:B------:R-:W-:Y:S01]  /*1940*/  FADD R12, R7, R12 ;  /* 0x0000000c070c7221 */ /* 0x000fe20000000000 */
[----:B0-----:R-:W-:-:S04]  /*1950*/  @!P3 FMUL R3, R17, R24 ;  /* 0x000000181103b220 */ /* 0x001fc80000400000 */
[----:B------:R-:W-:-:S07]  /*1960*/  FADD R3, R12, R3 ;  /* 0x000000030c037221 */ /* 0x000fce0000000000 */
.L_x_9:
[----:B------:R-:W-:Y:S05]  /*1970*/  BRA.U !UP1, `(.L_x_6) ;  /* 0x0000000509107547 */ /* 0x000fea000b800000 */
[----:B------:R-:W-:Y:S02]  /*1980*/  UISETP.NE.AND UP0, UPT, UR6, 0x1, UPT ;  /* 0x000000010600788c */ /* 0x000fe4000bf05270 */
[----:B------:R-:W-:-:S04]  /*1990*/  ULOP3.LUT UR4, UR4, 0x1, URZ, 0xc0, !UPT ;  /* 0x0000000104047892 */ /* 0x000fc8000f8ec0ff */
[----:B------:R-:W-:-:S03]  /*19a0*/  UISETP.NE.U32.AND UP1, UPT, UR4, 0x1, UPT ;  /* 0x000000010400788c */ /* 0x000fc6000bf25070 */
[----:B------:R-:W-:Y:S08]  /*19b0*/  BRA.U !UP0, `(.L_x_10) ;  /* 0x0000000108ac7547 */ /* 0x000ff0000b800000 */
[C---:B------:R-:W-:Y:S02]  /*19c0*/  ISETP.GE.AND P0, PT, R10.reuse, R0, PT ;  /* 0x000000000a00720c */ /* 0x040fe40003f06270 */
[----:B------:R-:W-:-:S04]  /*19d0*/  IADD3 R7, PT, PT, R10, 0x1, RZ ;  /* 0x000000010a077810 */ /* 0x000fc80007ffe0ff */
[----:B------:R-:W-:-:S07]  /*19e0*/  ISETP.GE.AND P1, PT, R7, R0, PT ;  /* 0x000000000700720c */ /* 0x000fce0003f26270 */
[----:B------:R-:W0:Y:S01]  /*19f0*/  @!P0 LDC.64 R12, c[0x0][0x388] ;  /* 0x0000e200ff0c8b82 */ /* 0x000e220000000a00 */
[----:B------:R-:W-:-:S05]  /*1a00*/  @!P0 IADD3 R15, PT, PT, R9, R10, RZ ;  /* 0x0000000a090f8210 */ /* 0x000fca0007ffe0ff */
[----:B------:R-:W-:Y:S02]  /*1a10*/  @!P1 SHF.R.S32.HI R2, RZ, 0x1f, R10 ;  /* 0x0000001fff029819 */ /* 0x000fe4000001140a */
[----:B------:R-:W1:Y:S01]  /*1a20*/  @!P1 LDC.64 R6, c[0x0][0x388] ;  /* 0x0000e200ff069b82 */ /* 0x000e620000000a00 */
[----:B0-----:R-:W-:Y:S01]  /*1a30*/  @!P0 IMAD.WIDE R12, R15, 0x4, R12 ;  /* 0x000000040f0c8825 */ /* 0x001fe200078e020c */
[----:B------:R-:W-:-:S04]  /*1a40*/  @!P1 IADD3 R15, P2, PT, R9, R10, RZ ;  /* 0x0000000a090f9210 */ /* 0x000fc80007f5e0ff */
[----:B------:R-:W-:Y:S01]  /*1a50*/  @!P1 LEA.HI.X.SX32 R2, R9, R2, 0x1, P2 ;  /* 0x0000000209029211 */ /* 0x000fe200010f0eff */
[----:B------:R-:W2:Y:S01]  /*1a60*/  @!P0 LDG.E R13, desc[UR8][R12.64] ;  /* 0x000000080c0d8981 */ /* 0x000ea2000c1e1900 */
[----:B-1----:R-:W-:-:S04]  /*1a70*/  @!P1 LEA R6, P2, R15, R6, 0x2 ;  /* 0x000000060f069211 */ /* 0x002fc800078410ff */
[----:B------:R-:W-:-:S06]  /*1a80*/  @!P1 LEA.HI.X R7, R15, R7, R2, 0x2, P2 ;  /* 0x000000070f079211 */ /* 0x000fcc00010f1402 */
[----:B------:R-:W3:Y:S01]  /*1a90*/  @!P1 LDG.E R7, desc[UR8][R6.64+0x4] ;  /* 0x0000040806079981 */ /* 0x000ee2000c1e1900 */
[----:B------:R-:W-:Y:S01]  /*1aa0*/  @!P0 MOV R2, 0x3bbb989d ;  /* 0x3bbb989d00028802 */ /* 0x000fe20000000f00 */
[----:B------:R-:W0:Y:S01]  /*1ab0*/  @P0 MUFU.EX2 R14, R8 ;  /* 0x00000008000e0308 */ /* 0x000e220000000800 */
[----:B------:R-:W-:Y:S02]  /*1ac0*/  @!P0 MOV R17, 0x437c0000 ;  /* 0x437c000000118802 */ /* 0x000fe40000000f00 */
[----:B------:R-:W-:Y:S02]  /*1ad0*/  @!P1 MOV R19, 0x437c0000 ;  /* 0x437c000000139802 */ /* 0x000fe40000000f00 */
[----:B------:R-:W-:-:S03]  /*1ae0*/  IADD3 R10, PT, PT, R10, 0x2, RZ ;  /* 0x000000020a0a7810 */ /* 0x000fc60007ffe0ff */
[----:B------:R-:W-:Y:S01]  /*1af0*/  @P1 MUFU.EX2 R16, R8 ;  /* 0x0000000800101308 */ /* 0x000fe20000000800 */
[----:B--2---:R-:W-:Y:S01]  /*1b00*/  @!P0 FADD R15, R13, -R4 ;  /* 0x800000040d0f8221 */ /* 0x004fe20000000000 */
[----:B------:R-:W-:-:S03]  /*1b10*/  @!P1 MOV R13, 0x3bbb989d ;  /* 0x3bbb989d000d9802 */ /* 0x000fc60000000f00 */
[----:B------:R-:W-:-:S04]  /*1b20*/  @!P0 FFMA.SAT R2, R15, R2, 0.5 ;  /* 0x3f0000000f028423 */ /* 0x000fc80000002002 */
[----:B------:R-:W-:Y:S01]  /*1b30*/  @!P0 FFMA.RM R17, R2, R17, 12582913 ;  /* 0x4b40000102118423 */ /* 0x000fe20000004011 */
[----:B---3--:R-:W-:-:S03]  /*1b40*/  @!P1 FADD R2, R7, -R4 ;  /* 0x8000000407029221 */ /* 0x008fc60000000000 */
[C---:B------:R-:W-:Y:S01]  /*1b50*/  @!P0 FADD R12, R17.reuse, -12583039 ;  /* 0xcb40007f110c8421 */ /* 0x040fe20000000000 */
[----:B------:R-:W-:Y:S01]  /*1b60*/  @!P0 SHF.L.U32 R17, R17, 0x17, RZ ;  /* 0x0000001711118819 */ /* 0x000fe200000006ff */
[----:B------:R-:W-:Y:S02]  /*1b70*/  @!P1 FFMA.SAT R6, R2, R13, 0.5 ;  /* 0x3f00000002069423 */ /* 0x000fe4000000200d */
[C---:B------:R-:W-:Y:S02]  /*1b80*/  @!P0 FFMA R12, R15.reuse, 1.4426950216293334961, -R12 ;  /* 0x3fb8aa3b0f0c8823 */ /* 0x040fe4000000080c */
[----:B------:R-:W-:Y:S02]  /*1b90*/  @!P1 FFMA.RM R6, R6, R19, 12582913 ;  /* 0x4b40000106069423 */ /* 0x000fe40000004013 */
[----:B------:R-:W-:Y:S02]  /*1ba0*/  @!P0 FFMA R15, R15, 1.925963033500011079e-08, R12 ;  /* 0x32a570600f0f8823 */ /* 0x000fe4000000000c */
[----:B------:R-:W-:-:S02]  /*1bb0*/  @!P1 FADD R7, R6, -12583039 ;  /* 0xcb40007f06079421 */ /* 0x000fc40000000000 */
[----:B------:R-:W1:Y:S02]  /*1bc0*/  @!P0 MUFU.EX2 R12, R15 ;  /* 0x0000000f000c8308 */ /* 0x000e640000000800 */
[----:B------:R-:W-:-:S04]  /*1bd0*/  @!P1 FFMA R7, R2, 1.4426950216293334961, -R7 ;  /* 0x3fb8aa3b02079823 */ /* 0x000fc80000000807 */
[----:B------:R-:W-:Y:S01]  /*1be0*/  @!P1 FFMA R7, R2, 1.925963033500011079e-08, R7 ;  /* 0x32a5706002079823 */ /* 0x000fe20000000007 */
[----:B0-----:R-:W-:-:S05]  /*1bf0*/  @P0 FMUL R2, R11, R14 ;  /* 0x0000000e0b020220 */ /* 0x001fca0000400000 */
[----:B------:R-:W0:Y:S01]  /*1c00*/  @!P1 MUFU.EX2 R7, R7 ;  /* 0x0000000700079308 */ /* 0x000e220000000800 */
[----:B-1----:R-:W-:Y:S01]  /*1c10*/  @!P0 FMUL R2, R17, R12 ;  /* 0x0000000c11028220 */ /* 0x002fe20000400000 */
[----:B------:R-:W-:Y:S01]  /*1c20*/  @!P1 SHF.L.U32 R12, R6, 0x17, RZ ;  /* 0x00000017060c9819 */ /* 0x000fe200000006ff */
[----:B------:R-:W-:Y:S02]  /*1c30*/  @P1 FMUL R6, R11, R16 ;  /* 0x000000100b061220 */ /* 0x000fe40000400000 */
[----:B------:R-:W-:Y:S02]  /*1c40*/  FADD R3, R3, R2 ;  /* 0x0000000203037221 */ /* 0x000fe40000000000 */
[----:B0-----:R-:W-:-:S04]  /*1c50*/  @!P1 FMUL R6, R12, R7 ;  /* 0x000000070c069220 */ /* 0x001fc80000400000 */
[----:B------:R-:W-:-:S07]  /*1c60*/  FADD R3, R3, R6 ;  /* 0x0000000603037221 */ /* 0x000fce0000000000 */
.L_x_10:
[----:B------:R-:W-:Y:S05]  /*1c70*/  BRA.U UP1, `(.L_x_6) ;  /* 0x0000000101507547 */ /* 0x000fea000b800000 */
[----:B------:R-:W-:-:S13]  /*1c80*/  ISETP.GE.AND P0, PT, R10, R0, PT ;  /* 0x000000000a00720c */ /* 0x000fda0003f06270 */
[----:B------:R-:W0:Y:S02]  /*1c90*/  @P0 MUFU.EX2 R2, R8 ;  /* 0x0000000800020308 */ /* 0x000e240000000800 */
[----:B0-----:R-:W-:Y:S01]  /*1ca0*/  @P0 FMUL R2, R11, R2 ;  /* 0x000000020b020220 */ /* 0x001fe20000400000 */
[----:B------:R-:W-:Y:S06]  /*1cb0*/  @P0 BRA `(.L_x_11) ;  /* 0x00000000003c0947 */ /* 0x000fec0003800000 */
[----:B------:R-:W0:Y:S01]  /*1cc0*/  LDC.64 R6, c[0x0][0x388] ;  /* 0x0000e200ff067b82 */ /* 0x000e220000000a00 */
[----:B------:R-:W-:-:S05]  /*1cd0*/  IADD3 R9, PT, PT, R9, R10, RZ ;  /* 0x0000000a09097210 */ /* 0x000fca0007ffe0ff */
[----:B0-----:R-:W-:-:S06]  /*1ce0*/  IMAD.WIDE R6, R9, 0x4, R6 ;  /* 0x0000000409067825 */ /* 0x001fcc00078e0206 */
[----:B------:R-:W2:Y:S01]  /*1cf0*/  LDG.E R7, desc[UR8][R6.64] ;  /* 0x0000000806077981 */ /* 0x000ea2000c1e1900 */
[----:B------:R-:W-:Y:S01]  /*1d00*/  HFMA2 R9, -RZ, RZ, 0.96630859375, -0.0022525787353515625 ;  /* 0x3bbb989dff097431 */ /* 0x000fe200000001ff */
[----:B------:R-:W-:Y:S01]  /*1d10*/  MOV R11, 0x437c0000 ;  /* 0x437c0000000b7802 */ /* 0x000fe20000000f00 */
[----:B--2---:R-:W-:-:S04]  /*1d20*/  FADD R2, R7, -R4 ;  /* 0x8000000407027221 */ /* 0x004fc80000000000 */
[----:B------:R-:W-:-:S04]  /*1d30*/  FFMA.SAT R8, R2, R9, 0.5 ;  /* 0x3f00000002087423 */ /* 0x000fc80000002009 */
[----:B------:R-:W-:-:S04]  /*1d40*/  FFMA.RM R8, R8, R11, 12582913 ;  /* 0x4b40000108087423 */ /* 0x000fc8000000400b */
[----:B------:R-:W-:-:S04]  /*1d50*/  FADD R9, R8, -12583039 ;  /* 0xcb40007f08097421 */ /* 0x000fc80000000000 */
[----:B------:R-:W-:-:S04]  /*1d60*/  FFMA R9, R2, 1.4426950216293334961, -R9 ;  /* 0x3fb8aa3b02097823 */ /* 0x000fc80000000809 */
[----:B------:R-:W-:Y:S01]  /*1d70*/  FFMA R9, R2, 1.925963033500011079e-08, R9 ;  /* 0x32a5706002097823 */ /* 0x000fe20000000009 */
[----:B------:R-:W-:-:S05]  /*1d80*/  SHF.L.U32 R2, R8, 0x17, RZ ;  /* 0x0000001708027819 */ /* 0x000fca00000006ff */
[----:B------:R-:W0:Y:S02]  /*1d90*/  MUFU.EX2 R9, R9 ;  /* 0x0000000900097308 */ /* 0x000e240000000800 */
[----:B0-----:R-:W-:-:S07]  /*1da0*/  FMUL R2, R2, R9 ;  /* 0x0000000902027220 */ /* 0x001fce0000400000 */
.L_x_11:
[----:B------:R-:W-:-:S07]  /*1db0*/  FADD R3, R3, R2 ;  /* 0x0000000203037221 */ /* 0x000fce0000000000 */
.L_x_6:
[----:B------:R-:W-:-:S13]  /*1dc0*/  ISETP.GE.AND P0, PT, R0, 0x1, PT ;  /* 0x000000010000780c */ /* 0x000fda0003f06270 */
[----:B------:R-:W-:Y:S05]  /*1dd0*/  @!P0 EXIT ;  /* 0x000000000000894d */ /* 0x000fea0003800000 */
[C---:B------:R-:W-:Y:S01]  /*1de0*/  IADD3 R2, PT, PT, R0.reuse, -0x1, RZ ;  /* 0xffffffff00027810 */ /* 0x040fe20007ffe0ff */
[----:B------:R-:W-:Y:S02]  /*1df0*/  HFMA2 R6, -RZ, RZ, 0, 0 ;  /* 0x00000000ff067431 */ /* 0x000fe400000001ff */
[----:B------:R-:W-:Y:S01]  /*1e00*/  IMAD R5, R5, R0, RZ ;  /* 0x0000000005057224 */ /* 0x000fe200078e02ff */
[----:B------:R-:W-:Y:S02]  /*1e10*/  LOP3.LUT R19, R0, 0x7, RZ, 0xc0, !PT ;  /* 0x0000000700137812 */ /* 0x000fe400078ec0ff */
[----:B------:R-:W-:-:S13]  /*1e20*/  ISETP.GE.U32.AND P0, PT, R2, 0x7, PT ;  /* 0x000000070200780c */ /* 0x000fda0003f06070 */
[----:B------:R-:W-:Y:S05]  /*1e30*/  @!P0 BRA `(.L_x_12) ;  /* 0x0000000c00888947 */ /* 0x000fea0003800000 */
[----:B------:R-:W0:Y:S01]  /*1e40*/  LDCU.128 UR4, c[0x0][0x380] ;  /* 0x00007000ff0477ac */ /* 0x000e220008000c00 */
[----:B------:R-:W-:Y:S02]  /*1e50*/  LOP3.LUT R6, R0, 0x7ffffff8, RZ, 0xc0, !PT ;  /* 0x7ffffff800067812 */ /* 0x000fe400078ec0ff */
[----:B------:R-:W-:Y:S02]  /*1e60*/  MOV R18, R5 ;  /* 0x0000000500127202 */ /* 0x000fe40000000f00 */
[----:B------:R-:W-:Y:S01]  /*1e70*/  IADD3 R16, PT, PT, -R6, RZ, RZ ;  /* 0x000000ff06107210 */ /* 0x000fe20007ffe1ff */
[----:B0-----:R-:W-:Y:S02]  /*1e80*/  UIADD3 UR6, UP0, UPT, UR6, 0x10, URZ ;  /* 0x0000001006067890 */ /* 0x001fe4000ff1e0ff */
[----:B------:R-:W-:Y:S02]  /*1e90*/  UIADD3 UR4, UP1, UPT, UR4, 0x10, URZ ;  /* 0x0000001004047890 */ /* 0x000fe4000ff3e0ff */
[----:B------:R-:W-:-:S02]  /*1ea0*/  UIADD3.X UR7, UPT, UPT, URZ, UR7, URZ, UP0, !UPT ;  /* 0x00000007ff077290 */ /* 0x000fc400087fe4ff */
[----:B------:R-:W-:-:S12]  /*1eb0*/  UIADD3.X UR5, UPT, UPT, URZ, UR5, URZ, UP1, !UPT ;  /* 0x00000005ff057290 */ /* 0x000fd80008ffe4ff */
.L_x_29:
[----:B------:R-:W-:Y:S02]  /*1ec0*/  MOV R14, UR6 ;  /* 0x00000006000e7c02 */ /* 0x000fe40008000f00 */
[----:B------:R-:W-:-:S03]  /*1ed0*/  MOV R15, UR7 ;  /* 0x00000007000f7c02 */ /* 0x000fc60008000f00 */
[----:B------:R-:W-:-:S05]  /*1ee0*/  IMAD.WIDE R14, R18, 0x4, R14 ;  /* 0x00000004120e7825 */ /* 0x000fca00078e020e */
[----:B0-----:R-:W2:Y:S01]  /*1ef0*/  LDG.E R7, desc[UR8][R14.64+-0x10] ;  /* 0xfffff0080e077981 */ /* 0x001ea2000c1e1900 */
[----:B------:R-:W-:Y:S01]  /*1f00*/  HFMA2 R9, -RZ, RZ, 3.7421875, 0 ;  /* 0x437c0000ff097431 */ /* 0x000fe200000001ff */
[----:B------:R-:W-:Y:S01]  /*1f10*/  MOV R0, 0x3bbb989d ;  /* 0x3bbb989d00007802 */ /* 0x000fe20000000f00 */
[----:B------:R-:W0:Y:S01]  /*1f20*/  MUFU.RCP R8, R3 ;  /* 0x0000000300087308 */ /* 0x000e220000001000 */
[----:B------:R-:W-:Y:S01]  /*1f30*/  MOV R10, UR4 ;  /* 0x00000004000a7c02 */ /* 0x000fe20008000f00 */
[----:B------:R-:W-:Y:S01]  /*1f40*/  BSSY.RECONVERGENT B2, `(.L_x_13) ;  /* 0x0000018000027945 */ /* 0x000fe20003800200 */
[----:B------:R-:W-:Y:S02]  /*1f50*/  MOV R11, UR5 ;  /* 0x00000005000b7c02 */ /* 0x000fe40008000f00 */
[----:B------:R-:W-:Y:S01]  /*1f60*/  IADD3 R16, PT, PT, R16, 0x8, RZ ;  /* 0x0000000810107810 */ /* 0x000fe20007ffe0ff */
[----:B------:R-:W-:-:S03]  /*1f70*/  IMAD.WIDE R10, R18, 0x4, R10 ;  /* 0x00000004120a7825 */ /* 0x000fc600078e020a */
[----:B------:R-:W-:Y:S01]  /*1f80*/  ISETP.NE.AND P2, PT, R16, RZ, PT ;  /* 0x000000ff1000720c */ /* 0x000fe20003f45270 */
[----:B--2---:R-:W-:-:S04]  /*1f90*/  FADD R7, R7, -R4 ;  /* 0x8000000407077221 */ /* 0x004fc80000000000 */
[----:B------:R-:W-:-:S04]  /*1fa0*/  FFMA.SAT R0, R7, R0, 0.5 ;  /* 0x3f00000007007423 */ /* 0x000fc80000002000 */
[----:B------:R-:W-:Y:S01]  /*1fb0*/  FFMA.RM R0, R0, R9, 12582913 ;  /* 0x4b40000100007423 */ /* 0x000fe20000004009 */
[----:B0-----:R-:W-:-:S03]  /*1fc0*/  FFMA R9, R8, -R3, 1 ;  /* 0x3f80000008097423 */ /* 0x001fc60000000803 */
[C---:B------:R-:W-:Y:S01]  /*1fd0*/  FADD R2, R0.reuse, -12583039 ;  /* 0xcb40007f00027421 */ /* 0x040fe20000000000 */
[----:B------:R-:W-:Y:S01]  /*1fe0*/  SHF.L.U32 R0, R0, 0x17, RZ ;  /* 0x0000001700007819 */ /* 0x000fe200000006ff */
[----:B------:R-:W-:Y:S02]  /*1ff0*/  FFMA R9, R8, R9, R8 ;  /* 0x0000000908097223 */ /* 0x000fe40000000008 */
[----:B------:R-:W-:-:S04]  /*2000*/  FFMA R2, R7, 1.4426950216293334961, -R2 ;  /* 0x3fb8aa3b07027823 */ /* 0x000fc80000000802 */
[----:B------:R-:W-:-:S04]  /*2010*/  FFMA R2, R7, 1.925963033500011079e-08, R2 ;  /* 0x32a5706007027823 */ /* 0x000fc80000000002 */
[----:B------:R-:W0:Y:S02]  /*2020*/  MUFU.EX2 R7, R2 ;  /* 0x0000000200077308 */ /* 0x000e240000000800 */
[----:B0-----:R-:W-:-:S06]  /*2030*/  FMUL R0, R0, R7 ;  /* 0x0000000700007220 */ /* 0x001fcc0000400000 */
[----:B------:R-:W0:Y:S01]  /*2040*/  FCHK P0, R0, R3 ;  /* 0x0000000300007302 */ /* 0x000e220000000000 */
[----:B------:R-:W-:-:S04]  /*2050*/  FFMA R8, R0, R9, RZ ;  /* 0x0000000900087223 */ /* 0x000fc800000000ff */
[----:B------:R-:W-:-:S04]  /*2060*/  FFMA R2, R8, -R3, R0 ;  /* 0x8000000308027223 */ /* 0x000fc80000000000 */
[----:B------:R-:W-:Y:S01]  /*2070*/  FFMA R9, R9, R2, R8 ;  /* 0x0000000209097223 */ /* 0x000fe20000000008 */
[----:B0-----:R-:W-:Y:S06]  /*2080*/  @!P0 BRA `(.L_x_14) ;  /* 0x00000000000c8947 */ /* 0x001fec0003800000 */
[----:B------:R-:W-:-:S07]  /*2090*/  MOV R2, 0x20b0 ;  /* 0x000020b000027802 */ /* 0x000fce0000000f00 */
[----:B------:R-:W-:Y:S05]  /*20a0*/  CALL.REL.NOINC `($__internal_0_$__cuda_sm3x_div_rn_noftz_f32_slowpath) ;  /* 0x0000001800447944 */ /* 0x000fea0003c00000 */
[----:B------:R-:W-:-:S07]  /*20b0*/  MOV R9, R7 ;  /* 0x0000000700097202 */ /* 0x000fce0000000f00 */
.L_x_14:
[----:B------:R-:W-:Y:S05]  /*20c0*/  BSYNC.RECONVERGENT B2 ;  /* 0x0000000000027941 */ /* 0x000fea0003800200 */
.L_x_13:
[----:B------:R0:W-:Y:S04]  /*20d0*/  STG.E desc[UR8][R10.64+-0x10], R9 ;  /* 0xfffff0090a007986 */ /* 0x0001e8000c101908 */
[----:B------:R-:W2:Y:S01]  /*20e0*/  LDG.E R7, desc[UR8][R14.64+-0xc] ;  /* 0xfffff4080e077981 */ /* 0x000ea2000c1e1900 */
[----:B------:R-:W-:Y:S01]  /*20f0*/  HFMA2 R0, -RZ, RZ, 0.96630859375, -0.0022525787353515625 ;  /* 0x3bbb989dff007431 */ /* 0x000fe200000001ff */
[----:B------:R-:W-:Y:S01]  /*2100*/  MOV R13, 0x437c0000 ;  /* 0x437c0000000d7802 */ /* 0x000fe20000000f00 */
[----:B------:R-:W0:Y:S01]  /*2110*/  MUFU.RCP R8, R3 ;  /* 0x0000000300087308 */ /* 0x000e220000001000 */
[----:B------:R-:W-:Y:S01]  /*2120*/  BSSY.RECONVERGENT B2, `(.L_x_15) ;  /* 0x0000014000027945 */ /* 0x000fe20003800200 */
[----:B0-----:R-:W-:Y:S01]  /*2130*/  FFMA R9, R8, -R3, 1 ;  /* 0x3f80000008097423 */ /* 0x001fe20000000803 */
[----:B--2---:R-:W-:-:S04]  /*2140*/  FADD R7, R7, -R4 ;  /* 0x8000000407077221 */ /* 0x004fc80000000000 */
[----:B------:R-:W-:-:S04]  /*2150*/  FFMA.SAT R0, R7, R0, 0.5 ;  /* 0x3f00000007007423 */ /* 0x000fc80000002000 */
[----:B------:R-:W-:-:S04]  /*2160*/  FFMA.RM R0, R0, R13, 12582913 ;  /* 0x4b40000100007423 */ /* 0x000fc8000000400d */
[C---:B------:R-:W-:Y:S01]  /*2170*/  FADD R2, R0.reuse, -12583039 ;  /* 0xcb40007f00027421 */ /* 0x040fe20000000000 */
[----:B------:R-:W-:-:S03]  /*2180*/  SHF.L.U32 R0, R0, 0x17, RZ ;  /* 0x0000001700007819 */ /* 0x000fc600000006ff */
[----:B------:R-:W-:-:S04]  /*2190*/  FFMA R2, R7, 1.4426950216293334961, -R2 ;  /* 0x3fb8aa3b07027823 */ /* 0x000fc80000000802 */
[----:B------:R-:W-:-:S04]  /*21a0*/  FFMA R2, R7, 1.925963033500011079e-08, R2 ;  /* 0x32a5706007027823 */ /* 0x000fc80000000002 */
[----:B------:R-:W0:Y:S02]  /*21b0*/  MUFU.EX2 R7, R2 ;  /* 0x0000000200077308 */ /* 0x000e240000000800 */
[----:B0-----:R-:W-:Y:S01]  /*21c0*/  FMUL R12, R0, R7 ;  /* 0x00000007000c7220 */ /* 0x001fe20000400000 */
[----:B------:R-:W-:-:S05]  /*21d0*/  FFMA R0, R8, R9, R8 ;  /* 0x0000000908007223 */ /* 0x000fca0000000008 */
[----:B------:R-:W0:Y:S01]  /*21e0*/  FCHK P0, R12, R3 ;  /* 0x000000030c007302 */ /* 0x000e220000000000 */
[----:B------:R-:W-:-:S04]  /*21f0*/  FFMA R7, R0, R12, RZ ;  /* 0x0000000c00077223 */ /* 0x000fc800000000ff */
[----:B------:R-:W-:-:S04]  /*2200*/  FFMA R8, R7, -R3, R12 ;  /* 0x8000000307087223 */ /* 0x000fc8000000000c */
[----:B------:R-:W-:Y:S01]  /*2210*/  FFMA R7, R0, R8, R7 ;  /* 0x0000000800077223 */ /* 0x000fe20000000007 */
[----:B0-----:R-:W-:Y:S06]  /*2220*/  @!P0 BRA `(.L_x_16) ;  /* 0x00000000000c8947 */ /* 0x001fec0003800000 */
[----:B------:R-:W-:Y:S02]  /*2230*/  MOV R0, R12 ;  /* 0x0000000c00007202 */ /* 0x000fe40000000f00 */
[----:B------:R-:W-:-:S07]  /*2240*/  MOV R2, 0x2260 ;  /* 0x0000226000027802 */ /* 0x000fce0000000f00 */
[----:B------:R-:W-:Y:S05]  /*2250*/  CALL.REL.NOINC `($__internal_0_$__cuda_sm3x_div_rn_noftz_f32_slowpath) ;  /* 0x0000001400d87944 */ /* 0x000fea0003c00000 */
.L_x_16:
[----:B------:R-:W-:Y:S05]  /*2260*/  BSYNC.RECONVERGENT B2 ;  /* 0x0000000000027941 */ /* 0x000fea0003800200 */
.L_x_15:
[----:B------:R0:W-:Y:S04]  /*2270*/  STG.E desc[UR8][R10.64+-0xc], R7 ;  /* 0xfffff4070a007986 */ /* 0x0001e8000c101908 */
[----:B------:R-:W2:Y:S01]  /*2280*/  LDG.E R9, desc[UR8][R14.64+-0x8] ;  /* 0xfffff8080e097981 */ /* 0x000ea2000c1e1900 */
[----:B------:R-:W-:Y:S01]  /*2290*/  HFMA2 R0, -RZ, RZ, 0.96630859375, -0.0022525787353515625 ;  /* 0x3bbb989dff007431 */ /* 0x000fe200000001ff */
[----:B------:R-:W-:Y:S01]  /*22a0*/  MOV R13, 0x437c0000 ;  /* 0x437c0000000d7802 */ /* 0x000fe20000000f00 */
[----:B------:R-:W1:Y:S01]  /*22b0*/  MUFU.RCP R8, R3 ;  /* 0x0000000300087308 */ /* 0x000e620000001000 */
[----:B------:R-:W-:Y:S01]  /*22c0*/  BSSY.RECONVERGENT B2, `(.L_x_17) ;  /* 0x0000014000027945 */ /* 0x000fe20003800200 */
[----:B--2---:R-:W-:-:S04]  /*22d0*/  FADD R9, R9, -R4 ;  /* 0x8000000409097221 */ /* 0x004fc80000000000 */
[----:B------:R-:W-:-:S04]  /*22e0*/  FFMA.SAT R0, R9, R0, 0.5 ;  /* 0x3f00000009007423 */ /* 0x000fc80000002000 */
[----:B------:R-:W-:-:S04]  /*22f0*/  FFMA.RM R0, R0, R13, 12582913 ;  /* 0x4b40000100007423 */ /* 0x000fc8000000400d */
[C---:B------:R-:W-:Y:S01]  /*2300*/  FADD R2, R0.reuse, -12583039 ;  /* 0xcb40007f00027421 */ /* 0x040fe20000000000 */
[----:B------:R-:W-:-:S03]  /*2310*/  SHF.L.U32 R0, R0, 0x17, RZ ;  /* 0x0000001700007819 */ /* 0x000fc600000006ff */
[----:B------:R-:W-:-:S04]  /*2320*/  FFMA R2, R9, 1.4426950216293334961, -R2 ;  /* 0x3fb8aa3b09027823 */ /* 0x000fc80000000802 */
[----:B------:R-:W-:Y:S01]  /*2330*/  FFMA R2, R9, 1.925963033500011079e-08, R2 ;  /* 0x32a5706009027823 */ /* 0x000fe20000000002 */
[----:B-1----:R-:W-:-:S03]  /*2340*/  FFMA R9, R8, -R3, 1 ;  /* 0x3f80000008097423 */ /* 0x002fc60000000803 */
[----:B0-----:R-:W0:Y:S02]  /*2350*/  MUFU.EX2 R7, R2 ;  /* 0x0000000200077308 */ /* 0x001e240000000800 */
        /* <DEDUP_REMOVED lines=10> */
.L_x_18:
[----:B------:R-:W-:Y:S05]  /*2400*/  BSYNC.RECONVERGENT B2 ;  /* 0x0000000000027941 */ /* 0x000fea0003800200 */
.L_x_17:
        /* <DEDUP_REMOVED lines=25> */
.L_x_20:
[----:B------:R-:W-:Y:S05]  /*25a0*/  BSYNC.RECONVERGENT B2 ;  /* 0x0000000000027941 */ /* 0x000fea0003800200 */
.L_x_19:
        /* <DEDUP_REMOVED lines=25> */
.L_x_22:
[----:B------:R-:W-:Y:S05]  /*2740*/  BSYNC.RECONVERGENT B2 ;  /* 0x0000000000027941 */ /* 0x000fea0003800200 */
.L_x_21:
        /* <DEDUP_REMOVED lines=25> */
.L_x_24:
[----:B------:R-:W-:Y:S05]  /*28e0*/  BSYNC.RECONVERGENT B2 ;  /* 0x0000000000027941 */ /* 0x000fea0003800200 */
.L_x_23:
        /* <DEDUP_REMOVED lines=25> */
.L_x_26:
[----:B------:R-:W-:Y:S05]  /*2a80*/  BSYNC.RECONVERGENT B2 ;  /* 0x0000000000027941 */ /* 0x000fea0003800200 */
.L_x_25:
        /* <DEDUP_REMOVED lines=13> */
[----:B------:R-:W-:Y:S01]  /*2b60*/  FFMA R9, R0, 1.925963033500011079e-08, R9 ;  /* 0x32a5706000097823 */ /* 0x000fe20000000009 */
[----:B------:R-:W-:-:S05]  /*2b70*/  FFMA R0, R8, R7, R8 ;  /* 0x0000000708007223 */ /* 0x000fca0000000008 */
[----:B------:R-:W0:Y:S02]  /*2b80*/  MUFU.EX2 R9, R9 ;  /* 0x0000000900097308 */ /* 0x000e240000000800 */
[----:B0-----:R-:W-:-:S06]  /*2b90*/  FMUL R13, R2, R9 ;  /* 0x00000009020d7220 */ /* 0x001fcc0000400000 */
        /* <DEDUP_REMOVED lines=8> */
.L_x_28:
[----:B------:R-:W-:Y:S05]  /*2c20*/  BSYNC.RECONVERGENT B2 ;  /* 0x0000000000027941 */ /* 0x000fea0003800200 */
.L_x_27:
[----:B------:R0:W-:Y:S01]  /*2c30*/  STG.E desc[UR8][R10.64+0xc], R7 ;  /* 0x00000c070a007986 */ /* 0x0001e2000c101908 */
[----:B------:R-:W-:Y:S01]  /*2c40*/  IADD3 R18, PT, PT, R18, 0x8, RZ ;  /* 0x0000000812127810 */ /* 0x000fe20007ffe0ff */
[----:B------:R-:W-:Y:S06]  /*2c50*/  @P2 BRA `(.L_x_29) ;  /* 0xfffffff000982947 */ /* 0x000fec000383ffff */
.L_x_12:
[----:B------:R-:W-:-:S13]  /*2c60*/  ISETP.NE.AND P0, PT, R19, RZ, PT ;  /* 0x000000ff1300720c */ /* 0x000fda0003f05270 */
[----:B------:R-:W-:Y:S05]  /*2c70*/  @!P0 EXIT ;  /* 0x000000000000894d */ /* 0x000fea0003800000 */
[----:B------:R-:W1:Y:S01]  /*2c80*/  LDCU UR4, c[0x0][0x398] ;  /* 0x00007300ff0477ac */ /* 0x000e620008000800 */
[----:B------:R-:W-:Y:S01]  /*2c90*/  ISETP.GE.U32.AND P0, PT, R19, 0x4, PT ;  /* 0x000000041300780c */ /* 0x000fe20003f06070 */
[----:B-1----:R-:W-:-:S12]  /*2ca0*/  ULOP3.LUT UR4, UR4, 0x3, URZ, 0xc0, !UPT ;  /* 0x0000000304047892 */ /* 0x002fd8000f8ec0ff */
[----:B------:R-:W-:Y:S05]  /*2cb0*/  @!P0 BRA `(.L_x_30) ;  /* 0x0000000400b88947 */ /* 0x000fea0003800000 */
[----:B------:R-:W1:Y:S01]  /*2cc0*/  LDC.64 R14, c[0x0][0x388] ;  /* 0x0000e200ff0e7b82 */ /* 0x000e620000000a00 */
[----:B0-----:R-:W-:-:S05]  /*2cd0*/  IADD3 R10, PT, PT, R5, R6, RZ ;  /* 0x00000006050a7210 */ /* 0x001fca0007ffe0ff */
[----:B-1----:R-:W-:-:S05]  /*2ce0*/  IMAD.WIDE R14, R10, 0x4, R14 ;  /* 0x000000040a0e7825 */ /* 0x002fca00078e020e */
[----:B------:R-:W2:Y:S01]  /*2cf0*/  LDG.E R7, desc[UR8][R14.64] ;  /* 0x000000080e077981 */ /* 0x000ea2000c1e1900 */
[----:B------:R-:W-:Y:S01]  /*2d00*/  HFMA2 R0, -RZ, RZ, 0.96630859375, -0.0022525787353515625 ;  /* 0x3bbb989dff007431 */ /* 0x000fe200000001ff */
[----:B------:R-:W-:Y:S01]  /*2d10*/  MOV R9, 0x437c0000 ;  /* 0x437c000000097802 */ /* 0x000fe20000000f00 */
[----:B------:R-:W0:Y:S01]  /*2d20*/  MUFU.RCP R8, R3 ;  /* 0x0000000300087308 */ /* 0x000e220000001000 */
[----:B------:R-:W-:Y:S01]  /*2d30*/  BSSY.RECONVERGENT B2, `(.L_x_31) ;  /* 0x0000014000027945 */ /* 0x000fe20003800200 */
[----:B--2---:R-:W-:-:S04]  /*2d40*/  FADD R7, R7, -R4 ;  /* 0x8000000407077221 */ /* 0x004fc80000000000 */
[----:B------:R-:W-:-:S04]  /*2d50*/  FFMA.SAT R0, R7, R0, 0.5 ;  /* 0x3f00000007007423 */ /* 0x000fc80000002000 */
[----:B------:R-:W-:Y:S01]  /*2d60*/  FFMA.RM R0, R0, R9, 12582913 ;  /* 0x4b40000100007423 */ /* 0x000fe20000004009 */
[----:B0-----:R-:W-:-:S03]  /*2d70*/  FFMA R9, R8, -R3, 1 ;  /* 0x3f80000008097423 */ /* 0x001fc60000000803 */
        /* <DEDUP_REMOVED lines=15> */
.L_x_32:
[----:B------:R-:W-:Y:S05]  /*2e70*/  BSYNC.RECONVERGENT B2 ;  /* 0x0000000000027941 */ /* 0x000fea0003800200 */
.L_x_31:
[----:B------:R-:W0:Y:S02]  /*2e80*/  LDC.64 R8, c[0x0][0x380] ;  /* 0x0000e000ff087b82 */ /* 0x000e240000000a00 */
[----:B0-----:R-:W-:-:S05]  /*2e90*/  IMAD.WIDE R10, R10, 0x4, R8 ;  /* 0x000000040a0a7825 */ /* 0x001fca00078e0208 */
        /* <DEDUP_REMOVED lines=25> */
.L_x_34:
[----:B------:R-:W-:Y:S05]  /*3030*/  BSYNC.RECONVERGENT B2 ;  /* 0x0000000000027941 */ /* 0x000fea0003800200 */
.L_x_33:
        /* <DEDUP_REMOVED lines=25> */
.L_x_36:
[----:B------:R-:W-:Y:S05]  /*31d0*/  BSYNC.RECONVERGENT B2 ;  /* 0x0000000000027941 */ /* 0x000fea0003800200 */
.L_x_35:
        /* <DEDUP_REMOVED lines=25> */
.L_x_38:
[----:B------:R-:W-:Y:S05]  /*3370*/  BSYNC.RECONVERGENT B2 ;  /* 0x0000000000027941 */ /* 0x000fea0003800200 */
.L_x_37:
[----:B------:R1:W-:Y:S01]  /*3380*/  STG.E desc[UR8][R10.64+0xc], R7 ;  /* 0x00000c070a007986 */ /* 0x0003e2000c101908 */
[----:B------:R-:W-:-:S07]  /*3390*/  IADD3 R6, PT, PT, R6, 0x4, RZ ;  /* 0x0000000406067810 */ /* 0x000fce0007ffe0ff */
.L_x_30:
[----:B------:R-:W-:-:S13]  /*33a0*/  ISETP.NE.AND P0, PT, RZ, UR4, PT ;  /* 0x00000004ff007c0c */ /* 0x000fda000bf05270 */
[----:B------:R-:W-:Y:S05]  /*33b0*/  @!P0 EXIT ;  /* 0x000000000000894d */ /* 0x000fea0003800000 */
[----:B------:R-:W-:-:S09]  /*33c0*/  UISETP.NE.AND UP0, UPT, UR4, 0x1, UPT ;  /* 0x000000010400788c */ /* 0x000fd2000bf05270 */
[----:B------:R-:W-:Y:S05]  /*33d0*/  BRA.U !UP0, `(.L_x_39) ;  /* 0x0000000108e87547 */ /* 0x000fea000b800000 */
[----:B------:R-:W2:Y:S01]  /*33e0*/  LDC.64 R14, c[0x0][0x388] ;  /* 0x0000e200ff0e7b82 */ /* 0x000ea20000000a00 */
[----:B01----:R-:W-:-:S05]  /*33f0*/  IADD3 R10, PT, PT, R5, R6, RZ ;  /* 0x00000006050a7210 */ /* 0x003fca0007ffe0ff */
[----:B--2---:R-:W-:-:S05]  /*3400*/  IMAD.WIDE R14, R10, 0x4, R14 ;  /* 0x000000040a0e7825 */ /* 0x004fca00078e020e */
        /* <DEDUP_REMOVED lines=24> */
.L_x_41:
[----:B------:R-:W-:Y:S05]  /*3590*/  BSYNC.RECONVERGENT B2 ;  /* 0x0000000000027941 */ /* 0x000fea0003800200 */
.L_x_40:
[----:B------:R-:W0:Y:S02]  /*35a0*/  LDC.64 R8, c[0x0][0x380] ;  /* 0x0000e000ff087b82 */ /* 0x000e240000000a00 */
[----:B0-----:R-:W-:-:S05]  /*35b0*/  IMAD.WIDE R10, R10, 0x4, R8 ;  /* 0x000000040a0a7825 */ /* 0x001fca00078e0208 */
        /* <DEDUP_REMOVED lines=25> */
.L_x_43:
[----:B------:R-:W-:Y:S05]  /*3750*/  BSYNC.RECONVERGENT B2 ;  /* 0x0000000000027941 */ /* 0x000fea0003800200 */
.L_x_42:
[----:B------:R2:W-:Y:S01]  /*3760*/  STG.E desc[UR8][R10.64+0x4], R7 ;  /* 0x000004070a007986 */ /* 0x0005e2000c101908 */
[----:B------:R-:W-:-:S07]  /*3770*/  IADD3 R6, PT, PT, R6, 0x2, RZ ;  /* 0x0000000206067810 */ /* 0x000fce0007ffe0ff */
.L_x_39:
[----:B------:R-:W3:Y:S02]  /*3780*/  LDC R0, c[0x0][0x398] ;  /* 0x0000e600ff007b82 */ /* 0x000ee40000000800 */
[----:B---3--:R-:W-:-:S04]  /*3790*/  LOP3.LUT R0, R0, 0x1, RZ, 0xc0, !PT ;  /* 0x0000000100007812 */ /* 0x008fc800078ec0ff */
[----:B------:R-:W-:-:S13]  /*37a0*/  ISETP.NE.U32.AND P0, PT, R0, 0x1, PT ;  /* 0x000000010000780c */ /* 0x000fda0003f05070 */
[----:B------:R-:W-:Y:S05]  /*37b0*/  @P0 EXIT ;  /* 0x000000000000094d */ /* 0x000fea0003800000 */
[----:B------:R-:W0:Y:S01]  /*37c0*/  LDC.64 R8, c[0x0][0x388] ;  /* 0x0000e200ff087b82 */ /* 0x000e220000000a00 */
[----:B------:R-:W-:-:S05]  /*37d0*/  IADD3 R5, PT, PT, R5, R6, RZ ;  /* 0x0000000605057210 */ /* 0x000fca0007ffe0ff */
[----:B012---:R-:W-:-:S06]  /*37e0*/  IMAD.WIDE R6, R5, 0x4, R8 ;  /* 0x0000000405067825 */ /* 0x007fcc00078e0208 */
[----:B------:R-:W2:Y:S01]  /*37f0*/  LDG.E R7, desc[UR8][R6.64] ;  /* 0x0000000806077981 */ /* 0x000ea2000c1e1900 */
[----:B------:R-:W-:Y:S01]  /*3800*/  HFMA2 R9, -RZ, RZ, 0.96630859375, -0.0022525787353515625 ;  /* 0x3bbb989dff097431 */ /* 0x000fe200000001ff */
[----:B------:R-:W-:Y:S01]  /*3810*/  MOV R11, 0x437c0000 ;  /* 0x437c0000000b7802 */ /* 0x000fe20000000f00 */
[----:B------:R-:W0:Y:S01]  /*3820*/  MUFU.RCP R2, R3 ;  /* 0x0000000300027308 */ /* 0x000e220000001000 */
[----:B------:R-:W-:Y:S01]  /*3830*/  BSSY.RECONVERGENT B2, `(.L_x_44) ;  /* 0x0000014000027945 */ /* 0x000fe20003800200 */
[----:B--2---:R-:W-:Y:S01]  /*3840*/  FADD R4, R7, -R4 ;  /* 0x8000000407047221 */ /* 0x004fe20000000000 */
[----:B0-----:R-:W-:-:S03]  /*3850*/  FFMA R7, R2, -R3, 1 ;  /* 0x3f80000002077423 */ /* 0x001fc60000000803 */
[----:B------:R-:W-:-:S04]  /*3860*/  FFMA.SAT R0, R4, R9, 0.5 ;  /* 0x3f00000004007423 */ /* 0x000fc80000002009 */
[----:B------:R-:W-:-:S04]  /*3870*/  FFMA.RM R0, R0, R11, 12582913 ;  /* 0x4b40000100007423 */ /* 0x000fc8000000400b */
[C---:B------:R-:W-:Y:S01]  /*3880*/  FADD R9, R0.reuse, -12583039 ;  /* 0xcb40007f00097421 */ /* 0x040fe20000000000 */
[----:B------:R-:W-:-:S03]  /*3890*/  SHF.L.U32 R0, R0, 0x17, RZ ;  /* 0x0000001700007819 */ /* 0x000fc600000006ff */
[----:B------:R-:W-:-:S04]  /*38a0*/  FFMA R9, R4, 1.4426950216293334961, -R9 ;  /* 0x3fb8aa3b04097823 */ /* 0x000fc80000000809 */
[----:B------:R-:W-:-:S06]  /*38b0*/  FFMA R9, R4, 1.925963033500011079e-08, R9 ;  /* 0x32a5706004097823 */ /* 0x000fcc0000000009 */
        /* <DEDUP_REMOVED lines=11> */
.L_x_45:
[----:B------:R-:W-:Y:S05]  /*3970*/  BSYNC.RECONVERGENT B2 ;  /* 0x0000000000027941 */ /* 0x000fea0003800200 */
.L_x_44:
[----:B------:R-:W0:Y:S02]  /*3980*/  LDC.64 R2, c[0x0][0x380] ;  /* 0x0000e000ff027b82 */ /* 0x000e240000000a00 */
[----:B0-----:R-:W-:-:S05]  /*3990*/  IMAD.WIDE R2, R5, 0x4, R2 ;  /* 0x0000000405027825 */ /* 0x001fca00078e0202 */
[----:B------:R-:W-:Y:S01]  /*39a0*/  STG.E desc[UR8][R2.64], R7 ;  /* 0x0000000702007986 */ /* 0x000fe2000c101908 */
[----:B------:R-:W-:Y:S05]  /*39b0*/  EXIT ;  /* 0x000000000000794d */ /* 0x000fea0003800000 */
        .weak           $__internal_0_$__cuda_sm3x_div_rn_noftz_f32_slowpath
        .type           $__internal_0_$__cuda_sm3x_div_rn_noftz_f32_slowpath,@function
        .size           $__internal_0_$__cuda_sm3x_div_rn_noftz_f32_slowpath,(.L_x_58 - $__internal_0_$__cuda_sm3x_div_rn_noftz_f32_slowpath)
$__internal_0_$__cuda_sm3x_div_rn_noftz_f32_slowpath:
[----:B------:R-:W-:Y:S01]  /*39c0*/  SHF.R.U32.HI R7, RZ, 0x17, R3 ;  /* 0x00000017ff077819 */ /* 0x000fe20000011603 */
[----:B------:R-:W-:Y:S01]  /*39d0*/  BSSY.RECONVERGENT B0, `(.L_x_46) ;  /* 0x0000063000007945 */ /* 0x000fe20003800200 */
[----:B------:R-:W-:Y:S02]  /*39e0*/  SHF.R.U32.HI R9, RZ, 0x17, R0 ;  /* 0x00000017ff097819 */ /* 0x000fe40000011600 */
[----:B------:R-:W-:Y:S02]  /*39f0*/  LOP3.LUT R7, R7, 0xff, RZ, 0xc0, !PT ;  /* 0x000000ff07077812 */ /* 0x000fe400078ec0ff */
[----:B------:R-:W-:Y:S02]  /*3a00*/  LOP3.LUT R9, R9, 0xff, RZ, 0xc0, !PT ;  /* 0x000000ff09097812 */ /* 0x000fe400078ec0ff */
[----:B------:R-:W-:Y:S02]  /*3a10*/  IADD3 R12, PT, PT, R7, -0x1, RZ ;  /* 0xffffffff070c7810 */ /* 0x000fe40007ffe0ff */
[----:B------:R-:W-:-:S02]  /*3a20*/  IADD3 R13, PT, PT, R9, -0x1, RZ ;  /* 0xffffffff090d7810 */ /* 0x000fc40007ffe0ff */
[----:B------:R-:W-:Y:S02]  /*3a30*/  ISETP.GT.U32.AND P0, PT, R12, 0xfd, PT ;  /* 0x000000fd0c00780c */ /* 0x000fe40003f04070 */
[----:B------:R-:W-:Y:S02]  /*3a40*/  MOV R17, R3 ;  /* 0x0000000300117202 */ /* 0x000fe40000000f00 */
[----:B------:R-:W-:-:S13]  /*3a50*/  ISETP.GT.U32.OR P0, PT, R13, 0xfd, P0 ;  /* 0x000000fd0d00780c */ /* 0x000fda0000704470 */
[----:B------:R-:W-:Y:S01]  /*3a60*/  @!P0 MOV R8, RZ ;  /* 0x000000ff00088202 */ /* 0x000fe20000000f00 */
[----:B------:R-:W-:Y:S06]  /*3a70*/  @!P0 BRA `(.L_x_47) ;  /* 0x00000000005c8947 */ /* 0x000fec0003800000 */
[----:B------:R-:W-:Y:S02]  /*3a80*/  FSETP.GTU.FTZ.AND P0, PT, |R0|, +INF , PT ;  /* 0x7f8000000000780b */ /* 0x000fe40003f1c200 */
[----:B------:R-:W-:-:S04]  /*3a90*/  FSETP.GTU.FTZ.AND P1, PT, |R3|, +INF , PT ;  /* 0x7f8000000300780b */ /* 0x000fc80003f3c200 */
[----:B------:R-:W-:-:S13]  /*3aa0*/  PLOP3.LUT P0, PT, P0, P1, PT, 0xf8, 0x8f ;  /* 0x00000000008f781c */ /* 0x000fda0000703f70 */
[----:B------:R-:W-:Y:S05]  /*3ab0*/  @P0 BRA `(.L_x_48) ;  /* 0x00000004004c0947 */ /* 0x000fea0003800000 */
[----:B------:R-:W-:-:S13]  /*3ac0*/  LOP3.LUT P0, RZ, R17, 0x7fffffff, R0, 0xc8, !PT ;  /* 0x7fffffff11ff7812 */ /* 0x000fda000780c800 */
[----:B------:R-:W-:Y:S05]  /*3ad0*/  @!P0 BRA `(.L_x_49) ;  /* 0x00000004003c8947 */ /* 0x000fea0003800000 */
[C---:B------:R-:W-:Y:S02]  /*3ae0*/  FSETP.NEU.FTZ.AND P0, PT, |R0|.reuse, +INF , PT ;  /* 0x7f8000000000780b */ /* 0x040fe40003f1d200 */
[----:B------:R-:W-:Y:S02]  /*3af0*/  FSETP.NEU.FTZ.AND P3, PT, |R3|, +INF , PT ;  /* 0x7f8000000300780b */ /* 0x000fe40003f7d200 */
[----:B------:R-:W-:-:S11]  /*3b00*/  FSETP.NEU.FTZ.AND P1, PT, |R0|, +INF , PT ;  /* 0x7f8000000000780b */ /* 0x000fd60003f3d200 */
[----:B------:R-:W-:Y:S05]  /*3b10*/  @!P3 BRA !P0, `(.L_x_49) ;  /* 0x00000004002cb947 */ /* 0x000fea0004000000 */
[----:B------:R-:W-:-:S04]  /*3b20*/  LOP3.LUT P0, RZ, R0, 0x7fffffff, RZ, 0xc0, !PT ;  /* 0x7fffffff00ff7812 */ /* 0x000fc8000780c0ff */
[----:B------:R-:W-:-:S13]  /*3b30*/  PLOP3.LUT P0, PT, P3, P0, PT, 0x2f, 0xf2 ;  /* 0x0000000000f2781c */ /* 0x000fda0001f00577 */
[----:B------:R-:W-:Y:S05]  /*3b40*/  @P0 BRA `(.L_x_50) ;  /* 0x0000000400180947 */ /* 0x000fea0003800000 */
[----:B------:R-:W-:-:S04]  /*3b50*/  LOP3.LUT P0, RZ, R17, 0x7fffffff, RZ, 0xc0, !PT ;  /* 0x7fffffff11ff7812 */ /* 0x000fc8000780c0ff */
[----:B------:R-:W-:-:S13]  /*3b60*/  PLOP3.LUT P0, PT, P1, P0, PT, 0x2f, 0xf2 ;  /* 0x0000000000f2781c */ /* 0x000fda0000f00577 */
[----:B------:R-:W-:Y:S05]  /*3b70*/  @P0 BRA `(.L_x_51) ;  /* 0x0000000400000947 */ /* 0x000fea0003800000 */
[----:B------:R-:W-:Y:S02]  /*3b80*/  ISETP.GE.AND P0, PT, R13, RZ, PT ;  /* 0x000000ff0d00720c */ /* 0x000fe40003f06270 */
[----:B------:R-:W-:-:S11]  /*3b90*/  ISETP.GE.AND P1, PT, R12, RZ, PT ;  /* 0x000000ff0c00720c */ /* 0x000fd60003f26270 */
[----:B------:R-:W-:Y:S01]  /*3ba0*/  @P0 MOV R8, RZ ;  /* 0x000000ff00080202 */ /* 0x000fe20000000f00 */
[----:B------:R-:W-:Y:S01]  /*3bb0*/  @!P0 FFMA R0, R0, 1.84467440737095516160e+19, RZ ;  /* 0x5f80000000008823 */ /* 0x000fe200000000ff */
[----:B------:R-:W-:Y:S01]  /*3bc0*/  @!P0 MOV R8, 0xffffffc0 ;  /* 0xffffffc000088802 */ /* 0x000fe20000000f00 */
[----:B------:R-:W-:-:S03]  /*3bd0*/  @!P1 FFMA R17, R3, 1.84467440737095516160e+19, RZ ;  /* 0x5f80000003119823 */ /* 0x000fc600000000ff */
[----:B------:R-:W-:-:S07]  /*3be0*/  @!P1 IADD3 R8, PT, PT, R8, 0x40, RZ ;  /* 0x0000004008089810 */ /* 0x000fce0007ffe0ff */
.L_x_47:
[----:B------:R-:W-:Y:S01]  /*3bf0*/  LEA R12, R7, 0xc0800000, 0x17 ;  /* 0xc0800000070c7811 */ /* 0x000fe200078eb8ff */
[----:B------:R-:W-:Y:S01]  /*3c00*/  BSSY.RECONVERGENT B1, `(.L_x_52) ;  /* 0x0000036000017945 */ /* 0x000fe20003800200 */
[----:B------:R-:W-:Y:S02]  /*3c10*/  IADD3 R9, PT, PT, R9, -0x7f, RZ ;  /* 0xffffff8109097810 */ /* 0x000fe40007ffe0ff */
[----:B------:R-:W-:-:S03]  /*3c20*/  IADD3 R21, PT, PT, -R12, R17, RZ ;  /* 0x000000110c157210 */ /* 0x000fc60007ffe1ff */
[----:B------:R-:W-:Y:S01]  /*3c30*/  IMAD R0, R9, -0x800000, R0 ;  /* 0xff80000009007824 */ /* 0x000fe200078e0200 */
[----:B------:R-:W0:Y:S01]  /*3c40*/  MUFU.RCP R12, R21 ;  /* 0x00000015000c7308 */ /* 0x000e220000001000 */
[----:B------:R-:W-:Y:S01]  /*3c50*/  FADD.FTZ R13, -R21, -RZ ;  /* 0x800000ff150d7221 */ /* 0x000fe20000010100 */
[----:B------:R-:W-:-:S04]  /*3c60*/  IADD3 R9, PT, PT, R9, 0x7f, -R7 ;  /* 0x0000007f09097810 */ /* 0x000fc80007ffe807 */
[----:B------:R-:W-:Y:S01]  /*3c70*/  IADD3 R9, PT, PT, R9, R8, RZ ;  /* 0x0000000809097210 */ /* 0x000fe20007ffe0ff */
[----:B0-----:R-:W-:-:S04]  /*3c80*/  FFMA R17, R12, R13, 1 ;  /* 0x3f8000000c117423 */ /* 0x001fc8000000000d */
[----:B------:R-:W-:-:S04]  /*3c90*/  FFMA R17, R12, R17, R12 ;  /* 0x000000110c117223 */ /* 0x000fc8000000000c */
[----:B------:R-:W-:-:S04]  /*3ca0*/  FFMA R12, R0, R17, RZ ;  /* 0x00000011000c7223 */ /* 0x000fc800000000ff */
[----:B------:R-:W-:-:S04]  /*3cb0*/  FFMA R20, R13, R12, R0 ;  /* 0x0000000c0d147223 */ /* 0x000fc80000000000 */
[----:B------:R-:W-:-:S04]  /*3cc0*/  FFMA R20, R17, R20, R12 ;  /* 0x0000001411147223 */ /* 0x000fc8000000000c */
[----:B------:R-:W-:-:S04]  /*3cd0*/  FFMA R13, R13, R20, R0 ;  /* 0x000000140d0d7223 */ /* 0x000fc80000000000 */
[----:B------:R-:W-:-:S05]  /*3ce0*/  FFMA R0, R17, R13, R20 ;  /* 0x0000000d11007223 */ /* 0x000fca0000000014 */
[----:B------:R-:W-:-:S04]  /*3cf0*/  SHF.R.U32.HI R7, RZ, 0x17, R0 ;  /* 0x00000017ff077819 */ /* 0x000fc80000011600 */
[----:B------:R-:W-:-:S04]  /*3d00*/  LOP3.LUT R8, R7, 0xff, RZ, 0xc0, !PT ;  /* 0x000000ff07087812 */ /* 0x000fc800078ec0ff */
[----:B------:R-:W-:-:S04]  /*3d10*/  IADD3 R7, PT, PT, R8, R9, RZ ;  /* 0x0000000908077210 */ /* 0x000fc80007ffe0ff */
[----:B------:R-:W-:-:S04]  /*3d20*/  IADD3 R8, PT, PT, R7, -0x1, RZ ;  /* 0xffffffff07087810 */ /* 0x000fc80007ffe0ff */
[----:B------:R-:W-:-:S13]  /*3d30*/  ISETP.GE.U32.AND P0, PT, R8, 0xfe, PT ;  /* 0x000000fe0800780c */ /* 0x000fda0003f06070 */
[----:B------:R-:W-:Y:S05]  /*3d40*/  @!P0 BRA `(.L_x_53) ;  /* 0x0000000000808947 */ /* 0x000fea0003800000 */
[----:B------:R-:W-:-:S13]  /*3d50*/  ISETP.GT.AND P0, PT, R7, 0xfe, PT ;  /* 0x000000fe0700780c */ /* 0x000fda0003f04270 */
[----:B------:R-:W-:Y:S05]  /*3d60*/  @P0 BRA `(.L_x_54) ;  /* 0x00000000006c0947 */ /* 0x000fea0003800000 */
[----:B------:R-:W-:-:S13]  /*3d70*/  ISETP.GE.AND P0, PT, R7, 0x1, PT ;  /* 0x000000010700780c */ /* 0x000fda0003f06270 */
[----:B------:R-:W-:Y:S05]  /*3d80*/  @P0 BRA `(.L_x_55) ;  /* 0x0000000000740947 */ /* 0x000fea0003800000 */
[----:B------:R-:W-:Y:S02]  /*3d90*/  ISETP.GE.AND P0, PT, R7, -0x18, PT ;  /* 0xffffffe80700780c */ /* 0x000fe40003f06270 */
[----:B------:R-:W-:-:S11]  /*3da0*/  LOP3.LUT R0, R0, 0x80000000, RZ, 0xc0, !PT ;  /* 0x8000000000007812 */ /* 0x000fd600078ec0ff */
[----:B------:R-:W-:Y:S05]  /*3db0*/  @!P0 BRA `(.L_x_55) ;  /* 0x0000000000688947 */ /* 0x000fea0003800000 */
[CCC-:B------:R-:W-:Y:S01]  /*3dc0*/  FFMA.RZ R8, R17.reuse, R13.reuse, R20.reuse ;  /* 0x0000000d11087223 */ /* 0x1c0fe2000000c014 */
[CCC-:B------:R-:W-:Y:S01]  /*3dd0*/  FFMA.RP R9, R17.reuse, R13.reuse, R20.reuse ;  /* 0x0000000d11097223 */ /* 0x1c0fe20000008014 */
[----:B------:R-:W-:Y:S01]  /*3de0*/  FFMA.RM R20, R17, R13, R20 ;  /* 0x0000000d11147223 */ /* 0x000fe20000004014 */
[C---:B------:R-:W-:Y:S02]  /*3df0*/  IADD3 R12, PT, PT, R7.reuse, 0x20, RZ ;  /* 0x00000020070c7810 */ /* 0x040fe40007ffe0ff */
[----:B------:R-:W-:Y:S02]  /*3e00*/  LOP3.LUT R8, R8, 0x7fffff, RZ, 0xc0, !PT ;  /* 0x007fffff08087812 */ /* 0x000fe400078ec0ff */
[C---:B------:R-:W-:Y:S02]  /*3e10*/  ISETP.NE.AND P3, PT, R7.reuse, RZ, PT ;  /* 0x000000ff0700720c */ /* 0x040fe40003f65270 */
[----:B------:R-:W-:Y:S02]  /*3e20*/  LOP3.LUT R13, R8, 0x800000, RZ, 0xfc, !PT ;  /* 0x00800000080d7812 */ /* 0x000fe400078efcff */
[----:B------:R-:W-:-:S02]  /*3e30*/  ISETP.NE.AND P1, PT, R7, RZ, PT ;  /* 0x000000ff0700720c */ /* 0x000fc40003f25270 */
[----:B------:R-:W-:Y:S02]  /*3e40*/  IADD3 R7, PT, PT, -R7, RZ, RZ ;  /* 0x000000ff07077210 */ /* 0x000fe40007ffe1ff */
[----:B------:R-:W-:Y:S02]  /*3e50*/  SHF.L.U32 R12, R13, R12, RZ ;  /* 0x0000000c0d0c7219 */ /* 0x000fe400000006ff */
[----:B------:R-:W-:Y:S02]  /*3e60*/  FSETP.NEU.FTZ.AND P0, PT, R9, R20, PT ;  /* 0x000000140900720b */ /* 0x000fe40003f1d000 */
[----:B------:R-:W-:Y:S02]  /*3e70*/  SEL R8, R7, RZ, P3 ;  /* 0x000000ff07087207 */ /* 0x000fe40001800000 */
[----:B------:R-:W-:Y:S02]  /*3e80*/  ISETP.NE.AND P1, PT, R12, RZ, P1 ;  /* 0x000000ff0c00720c */ /* 0x000fe40000f25270 */
[----:B------:R-:W-:-:S02]  /*3e90*/  SHF.R.U32.HI R8, RZ, R8, R13 ;  /* 0x00000008ff087219 */ /* 0x000fc4000001160d */
[----:B------:R-:W-:Y:S02]  /*3ea0*/  PLOP3.LUT P0, PT, P0, P1, PT, 0xf8, 0x8f ;  /* 0x00000000008f781c */ /* 0x000fe40000703f70 */
[----:B------:R-:W-:Y:S02]  /*3eb0*/  SHF.R.U32.HI R12, RZ, 0x1, R8 ;  /* 0x00000001ff0c7819 */ /* 0x000fe40000011608 */
[----:B------:R-:W-:-:S04]  /*3ec0*/  SEL R7, RZ, 0x1, !P0 ;  /* 0x00000001ff077807 */ /* 0x000fc80004000000 */
[----:B------:R-:W-:-:S04]  /*3ed0*/  LOP3.LUT R7, R7, 0x1, R12, 0xf8, !PT ;  /* 0x0000000107077812 */ /* 0x000fc800078ef80c */
[----:B------:R-:W-:-:S04]  /*3ee0*/  LOP3.LUT R7, R7, R8, RZ, 0xc0, !PT ;  /* 0x0000000807077212 */ /* 0x000fc800078ec0ff */
[----:B------:R-:W-:-:S04]  /*3ef0*/  IADD3 R7, PT, PT, R12, R7, RZ ;  /* 0x000000070c077210 */ /* 0x000fc80007ffe0ff */
[----:B------:R-:W-:Y:S01]  /*3f00*/  LOP3.LUT R0, R7, R0, RZ, 0xfc, !PT ;  /* 0x0000000007007212 */ /* 0x000fe200078efcff */
[----:B------:R-:W-:Y:S06]  /*3f10*/  BRA `(.L_x_55) ;  /* 0x0000000000107947 */ /* 0x000fec0003800000 */
.L_x_54:
[----:B------:R-:W-:-:S04]  /*3f20*/  LOP3.LUT R0, R0, 0x80000000, RZ, 0xc0, !PT ;  /* 0x8000000000007812 */ /* 0x000fc800078ec0ff */
[----:B------:R-:W-:Y:S01]  /*3f30*/  LOP3.LUT R0, R0, 0x7f800000, RZ, 0xfc, !PT ;  /* 0x7f80000000007812 */ /* 0x000fe200078efcff */
[----:B------:R-:W-:Y:S06]  /*3f40*/  BRA `(.L_x_55) ;  /* 0x0000000000047947 */ /* 0x000fec0003800000 */
.L_x_53:
[----:B------:R-:W-:-:S07]  /*3f50*/  LEA R0, R9, R0, 0x17 ;  /* 0x0000000009007211 */ /* 0x000fce00078eb8ff */
.L_x_55:
[----:B------:R-:W-:Y:S05]  /*3f60*/  BSYNC.RECONVERGENT B1 ;  /* 0x0000000000017941 */ /* 0x000fea0003800200 */
.L_x_52:
[----:B------:R-:W-:Y:S05]  /*3f70*/  BRA `(.L_x_56) ;  /* 0x0000000000207947 */ /* 0x000fea0003800000 */
.L_x_51:
[----:B------:R-:W-:-:S04]  /*3f80*/  LOP3.LUT R0, R17, 0x80000000, R0, 0x48, !PT ;  /* 0x8000000011007812 */ /* 0x000fc800078e4800 */
[----:B------:R-:W-:Y:S01]  /*3f90*/  LOP3.LUT R0, R0, 0x7f800000, RZ, 0xfc, !PT ;  /* 0x7f80000000007812 */ /* 0x000fe200078efcff */
[----:B------:R-:W-:Y:S06]  /*3fa0*/  BRA `(.L_x_56) ;  /* 0x0000000000147947 */ /* 0x000fec0003800000 */
.L_x_50:
[----:B------:R-:W-:Y:S01]  /*3fb0*/  LOP3.LUT R0, R17, 0x80000000, R0, 0x48, !PT ;  /* 0x8000000011007812 */ /* 0x000fe200078e4800 */
[----:B------:R-:W-:Y:S06]  /*3fc0*/  BRA `(.L_x_56) ;  /* 0x00000000000c7947 */ /* 0x000fec0003800000 */
.L_x_49:
[----:B------:R-:W0:Y:S01]  /*3fd0*/  MUFU.RSQ R0, -QNAN ;  /* 0xffc0000000007908 */ /* 0x000e220000001400 */
[----:B------:R-:W-:Y:S05]  /*3fe0*/  BRA `(.L_x_56) ;  /* 0x0000000000047947 */ /* 0x000fea0003800000 */
.L_x_48:
[----:B------:R-:W-:-:S07]  /*3ff0*/  FADD.FTZ R0, R0, R3 ;  /* 0x0000000300007221 */ /* 0x000fce0000010000 */
.L_x_56:
[----:B------:R-:W-:Y:S05]  /*4000*/  BSYNC.RECONVERGENT B0 ;  /* 0x0000000000007941 */ /* 0x000fea0003800200 */
.L_x_46:
[----:B------:R-:W-:Y:S01]  /*4010*/  HFMA2 R9, -RZ, RZ, 0, 0 ;  /* 0x00000000ff097431 */ /* 0x000fe200000001ff */
[----:B------:R-:W-:Y:S02]  /*4020*/  MOV R8, R2 ;  /* 0x0000000200087202 */ /* 0x000fe40000000f00 */
[----:B0-----:R-:W-:Y:S02]  /*4030*/  MOV R7, R0 ;  /* 0x0000000000077202 */ /* 0x001fe40000000f00 */
[----:B------:R-:W-:Y:S05]  /*4040*/  RET.REL.NODEC R8 `(_Z14softmax_kernelPfS_iiii) ;  /* 0xffffffbc08ec7950 */ /* 0x000fea0003c3ffff */
.L_x_57:
[----:B------:R-:W-:-:S00]  /*4050*/  BRA `(.L_x_57) ;  /* 0xfffffffc00fc7947 */ /* 0x000fc0000383ffff */
[----:B------:R-:W-:-:S00]  /*4060*/  NOP ;  /* 0x0000000000007918 */ /* 0x000fc00000000000 */
        /* <DEDUP_REMOVED lines=9> */
.L_x_58:


//--------------------- .nv.shared.reserved.0     --------------------------
	.section	.nv.shared.reserved.0,"aw",@nobits
	.weak		__nv_reservedSMEM_offset_0_alias
	.size		__nv_reservedSMEM_offset_0_alias, 0, 64
	.other		__nv_reservedSMEM_offset_0_alias,@"STO_CUDA_RESERVED_SHARED STV_DEFAULT"
__nv_reservedSMEM_offset_0_alias:
	.zero		0
	.zero		64


//--------------------- .nv.constant0._Z14softmax_kernelPfS_iiii --------------------------
	.section	.nv.constant0._Z14softmax_kernelPfS_iiii,"a",@progbits
	.sectionflags	@""
	.align	4
.nv.constant0._Z14softmax_kernelPfS_iiii:
	.zero		928


//--------------------- SYMBOLS --------------------------

	.type		.nv.reservedSmem.offset0,@object
	.size		.nv.reservedSmem.offset0,0x4
